# CuTe-DSL kernel — source=fa4 family=fa4_fwd_sm100
# config = {"dtype": "Float8E4M3FN", "causal": true, "use_2cta": true, "q_stage": 1, "head_dim": 192, "head_dim_v": 192}


// ===== COMPILED SASS (sm_100a) =====

	.target	sm_100a

	.elftype	@"ET_EXEC"


//--------------------- .note.nv.tkinfo           --------------------------
	.section	.note.nv.tkinfo,"",@"SHT_NOTE"
	.sectionflags	@"SHF_NOTE_NV_TKINFO"
	.tkinfo
        /*0018*/ 	.word	0x00000081
        /*0030*/ 	.string	""
        /*0030*/ 	.string	"ptxas"
        /*0030*/ 	.string	"Cuda compilation tools, release 12.9, V12.9.83"
        /*0030*/ 	.string	"Build system must define TOOLS_VERSION_EXTENDED"
        /*0030*/ 	.string	"-O 3 -arch sm_100a "



//--------------------- .note.nv.cuver            --------------------------
	.section	.note.nv.cuver,"",@"SHT_NOTE"
	.sectionflags	@"SHF_NOTE_NV_CUVER"
        /*0018*/ 	.short	0x0001
        /*001a*/ 	.short	0x0064
        /*001c*/ 	.short	0x0001
        /*001e*/ 	.short	0x0000
        /*0020*/ 	.short	0x0001
        /*0022*/ 	.short	0x0000


//--------------------- .nv.info                  --------------------------
	.section	.nv.info,"",@"SHT_CUDA_INFO"
	.align	4


	//----- nvinfo : EIATTR_REGCOUNT
	.align		4
        /*0000*/ 	.byte	0x04, 0x2f
        /*0002*/ 	.short	(.L_6 - .L_5)
	.align		4
.L_5:
        /*0004*/ 	.word	index@(kernel_cutlass_kernel_flash_attncuteflash_fwd_sm100FlashAttentionForwardSm100_object_at__tensor0000o19211101213_tensor0000o19211101213_tensor0000o19210111213_tensor0000o19211101213_tensor_0)
        /*0008*/ 	.word	0x00000080


	//----- nvinfo : EIATTR_FRAME_SIZE
	.align		4
.L_6:
        /*000c*/ 	.byte	0x04, 0x11
        /*000e*/ 	.short	(.L_8 - .L_7)
	.align		4
.L_7:
        /*0010*/ 	.word	index@($__internal_2_$__cuda_sm10x_tcgen05_guardrail_trap_unallocated_columns_being_dealloced)
        /*0014*/ 	.word	0x00000000


	//----- nvinfo : EIATTR_FRAME_SIZE
	.align		4
.L_8:
        /*0018*/ 	.byte	0x04, 0x11
        /*001a*/ 	.short	(.L_10 - .L_9)
	.align		4
.L_9:
        /*001c*/ 	.word	index@($__internal_1_$__cuda_sm10x_tcgen05_guardrail_trap_phase_invalid_during_alloc)
        /*0020*/ 	.word	0x00000000


	//----- nvinfo : EIATTR_FRAME_SIZE
	.align		4
.L_10:
        /*0024*/ 	.byte	0x04, 0x11
        /*0026*/ 	.short	(.L_12 - .L_11)
	.align		4
.L_11:
        /*0028*/ 	.word	index@($__internal_0_$__cuda_sm10x_tcgen05_guardrail_trap_col_being_dealloced_not_returned_by_alloc)
        /*002c*/ 	.word	0x00000000


	//----- nvinfo : EIATTR_FRAME_SIZE
	.align		4
.L_12:
        /*0030*/ 	.byte	0x04, 0x11
        /*0032*/ 	.short	(.L_14 - .L_13)
	.align		4
.L_13:
        /*0034*/ 	.word	index@(kernel_cutlass_kernel_flash_attncuteflash_fwd_sm100FlashAttentionForwardSm100_object_at__tensor0000o19211101213_tensor0000o19211101213_tensor0000o19210111213_tensor0000o19211101213_tensor_0)
        /*0038*/ 	.word	0x00000000


	//----- nvinfo : EIATTR_MIN_STACK_SIZE
	.align		4
.L_14:
        /*003c*/ 	.byte	0x04, 0x12
        /*003e*/ 	.short	(.L_16 - .L_15)
	.align		4
.L_15:
        /*0040*/ 	.word	index@(kernel_cutlass_kernel_flash_attncuteflash_fwd_sm100FlashAttentionForwardSm100_object_at__tensor0000o19211101213_tensor0000o19211101213_tensor0000o19210111213_tensor0000o19211101213_tensor_0)
        /*0044*/ 	.word	0x00000000
.L_16:


//--------------------- .nv.info.kernel_cutlass_kernel_flash_attncuteflash_fwd_sm100FlashAttentionForwardSm100_object_at__tensor0000o19211101213_tensor0000o19211101213_tensor0000o19210111213_tensor0000o19211101213_tensor_0 --------------------------
	.section	.nv.info.kernel_cutlass_kernel_flash_attncuteflash_fwd_sm100FlashAttentionForwardSm100_object_at__tensor0000o19211101213_tensor0000o19211101213_tensor0000o19210111213_tensor0000o19211101213_tensor_0,"",@"SHT_CUDA_INFO"
	.sectionflags	@""
	.align	4


	//----- nvinfo : EIATTR_CUDA_API_VERSION
	.align		4
        /*0000*/ 	.byte	0x04, 0x37
        /*0002*/ 	.short	(.L_18 - .L_17)
.L_17:
        /*0004*/ 	.word	0x00000081


	//----- nvinfo : EIATTR_KPARAM_INFO
	.align		4
.L_18:
        /*0008*/ 	.byte	0x04, 0x17
        /*000a*/ 	.short	(.L_20 - .L_19)
.L_19:
        /*000c*/ 	.word	0x00000000
        /*0010*/ 	.short	0x0018
        /*0012*/ 	.short	0x02e4
        /*0014*/ 	.byte	0x00, 0xf0, 0x11, 0x00


	//----- nvinfo : EIATTR_KPARAM_INFO
	.align		4
.L_20:
        /*0018*/ 	.byte	0x04, 0x17
        /*001a*/ 	.short	(.L_22 - .L_21)
.L_21:
        /*001c*/ 	.word	0x00000000
        /*0020*/ 	.short	0x0017
        /*0022*/ 	.short	0x02d8
        /*0024*/ 	.byte	0x00, 0xf0, 0x31, 0x00


	//----- nvinfo : EIATTR_KPARAM_INFO
	.align		4
.L_22:
        /*0028*/ 	.byte	0x04, 0x17
        /*002a*/ 	.short	(.L_24 - .L_23)
.L_23:
        /*002c*/ 	.word	0x00000000
        /*0030*/ 	.short	0x0016
        /*0032*/ 	.short	0x02d4
        /*0034*/ 	.byte	0x00, 0xf0, 0x11, 0x00


	//----- nvinfo : EIATTR_KPARAM_INFO
	.align		4
.L_24:
        /*0038*/ 	.byte	0x04, 0x17
        /*003a*/ 	.short	(.L_26 - .L_25)
.L_25:
        /*003c*/ 	.word	0x00000000
        /*0040*/ 	.short	0x0015
        /*0042*/ 	.short	0x02c8
        /*0044*/ 	.byte	0x00, 0xf0, 0x31, 0x00


	//----- nvinfo : EIATTR_KPARAM_INFO
	.align		4
.L_26:
        /*0048*/ 	.byte	0x04, 0x17
        /*004a*/ 	.short	(.L_28 - .L_27)
.L_27:
        /*004c*/ 	.word	0x00000000
        /*0050*/ 	.short	0x0014
        /*0052*/ 	.short	0x02bc
        /*0054*/ 	.byte	0x00, 0xf0, 0x31, 0x00


	//----- nvinfo : EIATTR_KPARAM_INFO
	.align		4
.L_28:
        /*0058*/ 	.byte	0x04, 0x17
        /*005a*/ 	.short	(.L_30 - .L_29)
.L_29:
        /*005c*/ 	.word	0x00000000
        /*0060*/ 	.short	0x0013
        /*0062*/ 	.short	0x02b0
        /*0064*/ 	.byte	0x00, 0xf0, 0x31, 0x00


	//----- nvinfo : EIATTR_KPARAM_INFO
	.align		4
.L_30:
        /*0068*/ 	.byte	0x04, 0x17
        /*006a*/ 	.short	(.L_32 - .L_31)
.L_31:
        /*006c*/ 	.word	0x00000000
        /*0070*/ 	.short	0x0012
        /*0072*/ 	.short	0x02a4
        /*0074*/ 	.byte	0x00, 0xf0, 0x31, 0x00


	//----- nvinfo : EIATTR_KPARAM_INFO
	.align		4
.L_32:
        /*0078*/ 	.byte	0x04, 0x17
        /*007a*/ 	.short	(.L_34 - .L_33)
.L_33:
        /*007c*/ 	.word	0x00000000
        /*0080*/ 	.short	0x0011
        /*0082*/ 	.short	0x02a0
        /*0084*/ 	.byte	0x00, 0xf0, 0x11, 0x00


	//----- nvinfo : EIATTR_KPARAM_INFO
	.align		4
.L_34:
        /*0088*/ 	.byte	0x04, 0x17
        /*008a*/ 	.short	(.L_36 - .L_35)
.L_35:
        /*008c*/ 	.word	0x00000000
        /*0090*/ 	.short	0x0010
        /*0092*/ 	.short	0x029c
        /*0094*/ 	.byte	0x00, 0xf0, 0x11, 0x00


	//----- nvinfo : EIATTR_KPARAM_INFO
	.align		4
.L_36:
        /*0098*/ 	.byte	0x04, 0x17
        /*009a*/ 	.short	(.L_38 - .L_37)
.L_37:
        /*009c*/ 	.word	0x00000000
        /*00a0*/ 	.short	0x000f
        /*00a2*/ 	.short	0x0298
        /*00a4*/ 	.byte	0x00, 0xf0, 0x11, 0x00


	//----- nvinfo : EIATTR_KPARAM_INFO
	.align		4
.L_38:
        /*00a8*/ 	.byte	0x04, 0x17
        /*00aa*/ 	.short	(.L_40 - .L_39)
.L_39:
        /*00ac*/ 	.word	0x00000000
        /*00b0*/ 	.short	0x000e
        /*00b2*/ 	.short	0x0294
        /*00b4*/ 	.byte	0x00, 0xf0, 0x11, 0x00


	//----- nvinfo : EIATTR_KPARAM_INFO
	.align		4
.L_40:
        /*00b8*/ 	.byte	0x04, 0x17
        /*00ba*/ 	.short	(.L_42 - .L_41)
.L_41:
        /*00bc*/ 	.word	0x00000000
        /*00c0*/ 	.short	0x000d
        /*00c2*/ 	.short	0x0290
        /*00c4*/ 	.byte	0x00, 0xf0, 0x11, 0x00


	//----- nvinfo : EIATTR_KPARAM_INFO
	.align		4
.L_42:
        /*00c8*/ 	.byte	0x04, 0x17
        /*00ca*/ 	.short	(.L_44 - .L_43)
.L_43:
        /*00cc*/ 	.word	0x00000000
        /*00d0*/ 	.short	0x000c
        /*00d2*/ 	.short	0x028c
        /*00d4*/ 	.byte	0x00, 0xf0, 0x11, 0x00


	//----- nvinfo : EIATTR_KPARAM_INFO
	.align		4
.L_44:
        /*00d8*/ 	.byte	0x04, 0x17
        /*00da*/ 	.short	(.L_46 - .L_45)
.L_45:
        /*00dc*/ 	.word	0x00000000
        /*00e0*/ 	.short	0x000b
        /*00e2*/ 	.short	0x0287
        /*00e4*/ 	.byte	0x00, 0xf0, 0x0d, 0x00


	//----- nvinfo : EIATTR_KPARAM_INFO
	.align		4
.L_46:
        /*00e8*/ 	.byte	0x04, 0x17
        /*00ea*/ 	.short	(.L_48 - .L_47)
.L_47:
        /*00ec*/ 	.word	0x00000000
        /*00f0*/ 	.short	0x000a
        /*00f2*/ 	.short	0x0284
        /*00f4*/ 	.byte	0x00, 0xf0, 0x0d, 0x00


	//----- nvinfo : EIATTR_KPARAM_INFO
	.align		4
.L_48:
        /*00f8*/ 	.byte	0x04, 0x17
        /*00fa*/ 	.short	(.L_50 - .L_49)
.L_49:
        /*00fc*/ 	.word	0x00000000
        /*0100*/ 	.short	0x0009
        /*0102*/ 	.short	0x0280
        /*0104*/ 	.byte	0x00, 0xf0, 0x11, 0x00


	//----- nvinfo : EIATTR_KPARAM_INFO
	.align		4
.L_50:
        /*0108*/ 	.byte	0x04, 0x17
        /*010a*/ 	.short	(.L_52 - .L_51)
.L_51:
        /*010c*/ 	.word	0x00000000
        /*0110*/ 	.short	0x0008
        /*0112*/ 	.short	0x0200
        /*0114*/ 	.byte	0x00, 0xf0, 0x01, 0x02


	//----- nvinfo : EIATTR_KPARAM_INFO
	.align		4
.L_52:
        /*0118*/ 	.byte	0x04, 0x17
        /*011a*/ 	.short	(.L_54 - .L_53)
.L_53:
        /*011c*/ 	.word	0x00000000
        /*0120*/ 	.short	0x0007
        /*0122*/ 	.short	0x0180
        /*0124*/ 	.byte	0x00, 0xf0, 0x01, 0x02


	//----- nvinfo : EIATTR_KPARAM_INFO
	.align		4
.L_54:
        /*0128*/ 	.byte	0x04, 0x17
        /*012a*/ 	.short	(.L_56 - .L_55)
.L_55:
        /*012c*/ 	.word	0x00000000
        /*0130*/ 	.short	0x0006
        /*0132*/ 	.short	0x0100
        /*0134*/ 	.byte	0x00, 0xf0, 0x01, 0x02


	//----- nvinfo : EIATTR_KPARAM_INFO
	.align		4
.L_56:
        /*0138*/ 	.byte	0x04, 0x17
        /*013a*/ 	.short	(.L_58 - .L_57)
.L_57:
        /*013c*/ 	.word	0x00000000
        /*0140*/ 	.short	0x0005
        /*0142*/ 	.short	0x0080
        /*0144*/ 	.byte	0x00, 0xf0, 0x01, 0x02


	//----- nvinfo : EIATTR_KPARAM_INFO
	.align		4
.L_58:
        /*0148*/ 	.byte	0x04, 0x17
        /*014a*/ 	.short	(.L_60 - .L_59)
.L_59:
        /*014c*/ 	.word	0x00000000
        /*0150*/ 	.short	0x0004
        /*0152*/ 	.short	0x0030
        /*0154*/ 	.byte	0x00, 0xf0, 0xa1, 0x00


	//----- nvinfo : EIATTR_KPARAM_INFO
	.align		4
.L_60:
        /*0158*/ 	.byte	0x04, 0x17
        /*015a*/ 	.short	(.L_62 - .L_61)
.L_61:
        /*015c*/ 	.word	0x00000000
        /*0160*/ 	.short	0x0003
        /*0162*/ 	.short	0x0024
        /*0164*/ 	.byte	0x00, 0xf0, 0x31, 0x00


	//----- nvinfo : EIATTR_KPARAM_INFO
	.align		4
.L_62:
        /*0168*/ 	.byte	0x04, 0x17
        /*016a*/ 	.short	(.L_64 - .L_63)
.L_63:
        /*016c*/ 	.word	0x00000000
        /*0170*/ 	.short	0x0002
        /*0172*/ 	.short	0x0018
        /*0174*/ 	.byte	0x00, 0xf0, 0x31, 0x00


	//----- nvinfo : EIATTR_KPARAM_INFO
	.align		4
.L_64:
        /*0178*/ 	.byte	0x04, 0x17
        /*017a*/ 	.short	(.L_66 - .L_65)
.L_65:
        /*017c*/ 	.word	0x00000000
        /*0180*/ 	.short	0x0001
        /*0182*/ 	.short	0x000c
        /*0184*/ 	.byte	0x00, 0xf0, 0x31, 0x00


	//----- nvinfo : EIATTR_KPARAM_INFO
	.align		4
.L_66:
        /*0188*/ 	.byte	0x04, 0x17
        /*018a*/ 	.short	(.L_68 - .L_67)
.L_67:
        /*018c*/ 	.word	0x00000000
        /*0190*/ 	.short	0x0000
        /*0192*/ 	.short	0x0000
        /*0194*/ 	.byte	0x00, 0xf0, 0x31, 0x00


	//----- nvinfo : EIATTR_AT_ENTRY_FRAGMENTS
	.align		4
.L_68:
        /*0198*/ 	.byte	0x04, 0x4f
        /*019a*/ 	.short	(.L_70 - .L_69)


	//   ....[0]....
.L_69:
        /*019c*/ 	.word	0x00000004


	//   ....[1]....
        /*01a0*/ 	.word	0x00000005


	//----- nvinfo : EIATTR_RESERVED_SMEM_USED
	.align		4
.L_70:
        /*01a4*/ 	.byte	0x01, 0x41
	.zero		2


	//----- nvinfo : EIATTR_SPARSE_MMA_MASK
	.align		4
        /*01a8*/ 	.byte	0x03, 0x50
        /*01aa*/ 	.short	0x0000


	//----- nvinfo : EIATTR_TCGEN05_2CTA_USED
	.align		4
        /*01ac*/ 	.byte	0x01, 0x52
	.zero		2


	//----- nvinfo : EIATTR_MAXREG_COUNT
	.align		4
        /*01b0*/ 	.byte	0x03, 0x1b
        /*01b2*/ 	.short	0x0080


	//----- nvinfo : EIATTR_NUM_BARRIERS
	.align		4
        /*01b4*/ 	.byte	0x02, 0x4c
        /*01b6*/ 	.byte	0x10
	.zero		1


	//----- nvinfo : EIATTR_INT_WARP_WIDE_INSTR_OFFSETS
	.align		4
        /*01b8*/ 	.byte	0x04, 0x31
        /*01ba*/ 	.short	(.L_72 - .L_71)


	//   ....[0]....
.L_71:
        /*01bc*/ 	.word	0x00004160


	//   ....[1]....
        /*01c0*/ 	.word	0x000041a0


	//----- nvinfo : EIATTR_COOP_GROUP_MASK_REGIDS
	.align		4
.L_72:
        /*01c4*/ 	.byte	0x04, 0x29
        /*01c6*/ 	.short	(.L_74 - .L_73)


	//   ....[0]....
.L_73:
        /*01c8*/ 	.word	0xffffffff


	//   ....[1]....
        /*01cc*/ 	.word	0xffffffff


	//   ....[2]....
        /*01d0*/ 	.word	0xffffffff


	//   ....[3]....
        /*01d4*/ 	.word	0xffffffff


	//   ....[4]....
        /*01d8*/ 	.word	0xffffffff


	//   ....[5]....
        /*01dc*/ 	.word	0xffffffff


	//   ....[6]....
        /*01e0*/ 	.word	0xffffffff


	//   ....[7]....
        /*01e4*/ 	.word	0xffffffff


	//   ....[8]....
        /*01e8*/ 	.word	0xffffffff


	//   ....[9]....
        /*01ec*/ 	.word	0xffffffff


	//----- nvinfo : EIATTR_COOP_GROUP_INSTR_OFFSETS
	.align		4
.L_74:
        /*01f0*/ 	.byte	0x04, 0x28
        /*01f2*/ 	.short	(.L_76 - .L_75)


	//   ....[0]....
.L_75:
        /*01f4*/ 	.word	0x00000920


	//   ....[1]....
        /*01f8*/ 	.word	0x00002440


	//   ....[2]....
        /*01fc*/ 	.word	0x00002aa0


	//   ....[3]....
        /*0200*/ 	.word	0x00002c20


	//   ....[4]....
        /*0204*/ 	.word	0x00004000


	//   ....[5]....
        /*0208*/ 	.word	0x00004250


	//   ....[6]....
        /*020c*/ 	.word	0x00007510


	//   ....[7]....
        /*0210*/ 	.word	0x00009a70


	//   ....[8]....
        /*0214*/ 	.word	0x0000b930


	//   ....[9]....
        /*0218*/ 	.word	0x0000c780


	//----- nvinfo : EIATTR_REG_RECONFIG
	.align		4
.L_76:
        /*021c*/ 	.byte	0x01, 0x54
	.zero		2


	//----- nvinfo : EIATTR_VRC_CTA_INIT_COUNT
	.align		4
        /*0220*/ 	.byte	0x02, 0x4a
        /*0222*/ 	.byte	0x80
	.zero		1


	//----- nvinfo : EIATTR_MBARRIER_INSTR_OFFSETS
	.align		4
        /*0224*/ 	.byte	0x04, 0x39
        /*0226*/ 	.short	(.L_78 - .L_77)


	//   ....[0]....
.L_77:
        /*0228*/ 	.word	0x00000380
        /*022c*/ 	.word	0x000000ff
        /*0230*/ 	.word	0x00000180
        /*0234*/ 	.short	0x0100
        /*0236*/ 	.byte	0x08
	.zero		1


	//   ....[1]....
        /*0238*/ 	.word	0x000003c0
        /*023c*/ 	.word	0x000000ff
        /*0240*/ 	.word	0x00000000
        /*0244*/ 	.short	0x0100
        /*0246*/ 	.byte	0x05
	.zero		1


	//   ....[2]....
        /*0248*/ 	.word	0x000003d0
        /*024c*/ 	.word	0x000000ff
        /*0250*/ 	.word	0x00000008
        /*0254*/ 	.short	0x0100
        /*0256*/ 	.byte	0x05
	.zero		1


	//   ....[3]....
        /*0258*/ 	.word	0x000004a0
        /*025c*/ 	.word	0x000000ff
        /*0260*/ 	.word	0x00000010
        /*0264*/ 	.short	0x0100
        /*0266*/ 	.byte	0x05
	.zero		1


	//   ....[4]....
        /*0268*/ 	.word	0x000004b0
        /*026c*/ 	.word	0x000000ff
        /*0270*/ 	.word	0x00000018
        /*0274*/ 	.short	0x0100
        /*0276*/ 	.byte	0x05
	.zero		1


	//   ....[5]....
        /*0278*/ 	.word	0x000004c0
        /*027c*/ 	.word	0x000000ff
        /*0280*/ 	.word	0x00000020
        /*0284*/ 	.short	0x0100
        /*0286*/ 	.byte	0x05
	.zero		1


	//   ....[6]....
        /*0288*/ 	.word	0x000004d0
        /*028c*/ 	.word	0x000000ff
        /*0290*/ 	.word	0x00000028
        /*0294*/ 	.short	0x0100
        /*0296*/ 	.byte	0x05
	.zero		1


	//   ....[7]....
        /*0298*/ 	.word	0x000004e0
        /*029c*/ 	.word	0x000000ff
        /*02a0*/ 	.word	0x00000030
        /*02a4*/ 	.short	0x0100
        /*02a6*/ 	.byte	0x05
	.zero		1


	//   ....[8]....
        /*02a8*/ 	.word	0x000004f0
        /*02ac*/ 	.word	0x000000ff
        /*02b0*/ 	.word	0x00000038
        /*02b4*/ 	.short	0x0100
        /*02b6*/ 	.byte	0x05
	.zero		1


	//   ....[9]....
        /*02b8*/ 	.word	0x00000500
        /*02bc*/ 	.word	0x000000ff
        /*02c0*/ 	.word	0x00000040
        /*02c4*/ 	.short	0x0100
        /*02c6*/ 	.byte	0x05
	.zero		1


	//   ....[10]....
        /*02c8*/ 	.word	0x00000510
        /*02cc*/ 	.word	0x000000ff
        /*02d0*/ 	.word	0x00000048
        /*02d4*/ 	.short	0x0100
        /*02d6*/ 	.byte	0x05
	.zero		1


	//   ....[11]....
        /*02d8*/ 	.word	0x00000520
        /*02dc*/ 	.word	0x000000ff
        /*02e0*/ 	.word	0x00000050
        /*02e4*/ 	.short	0x0100
        /*02e6*/ 	.byte	0x05
	.zero		1


	//   ....[12]....
        /*02e8*/ 	.word	0x00000530
        /*02ec*/ 	.word	0x000000ff
        /*02f0*/ 	.word	0x00000058
        /*02f4*/ 	.short	0x0100
        /*02f6*/ 	.byte	0x05
	.zero		1


	//   ....[13]....
        /*02f8*/ 	.word	0x00000540
        /*02fc*/ 	.word	0x000000ff
        /*0300*/ 	.word	0x00000060
        /*0304*/ 	.short	0x0100
        /*0306*/ 	.byte	0x05
	.zero		1


	//   ....[14]....
        /*0308*/ 	.word	0x00000550
        /*030c*/ 	.word	0x000000ff
        /*0310*/ 	.word	0x00000068
        /*0314*/ 	.short	0x0100
        /*0316*/ 	.byte	0x05
	.zero		1


	//   ....[15]....
        /*0318*/ 	.word	0x00000560
        /*031c*/ 	.word	0x000000ff
        /*0320*/ 	.word	0x00000070
        /*0324*/ 	.short	0x0100
        /*0326*/ 	.byte	0x05
	.zero		1


	//   ....[16]....
        /*0328*/ 	.word	0x00000570
        /*032c*/ 	.word	0x000000ff
        /*0330*/ 	.word	0x00000078
        /*0334*/ 	.short	0x0100
        /*0336*/ 	.byte	0x05
	.zero		1


	//   ....[17]....
        /*0338*/ 	.word	0x00000580
        /*033c*/ 	.word	0x000000ff
        /*0340*/ 	.word	0x00000080
        /*0344*/ 	.short	0x0100
        /*0346*/ 	.byte	0x05
	.zero		1


	//   ....[18]....
        /*0348*/ 	.word	0x00000590
        /*034c*/ 	.word	0x000000ff
        /*0350*/ 	.word	0x00000088
        /*0354*/ 	.short	0x0100
        /*0356*/ 	.byte	0x05
	.zero		1


	//   ....[19]....
        /*0358*/ 	.word	0x000005a0
        /*035c*/ 	.word	0x000000ff
        /*0360*/ 	.word	0x00000090
        /*0364*/ 	.short	0x0100
        /*0366*/ 	.byte	0x05
	.zero		1


	//   ....[20]....
        /*0368*/ 	.word	0x000005b0
        /*036c*/ 	.word	0x000000ff
        /*0370*/ 	.word	0x00000098
        /*0374*/ 	.short	0x0100
        /*0376*/ 	.byte	0x05
	.zero		1


	//   ....[21]....
        /*0378*/ 	.word	0x000005c0
        /*037c*/ 	.word	0x000000ff
        /*0380*/ 	.word	0x000000a0
        /*0384*/ 	.short	0x0100
        /*0386*/ 	.byte	0x05
	.zero		1


	//   ....[22]....
        /*0388*/ 	.word	0x000005d0
        /*038c*/ 	.word	0x000000ff
        /*0390*/ 	.word	0x000000a8
        /*0394*/ 	.short	0x0100
        /*0396*/ 	.byte	0x05
	.zero		1


	//   ....[23]....
        /*0398*/ 	.word	0x000005e0
        /*039c*/ 	.word	0x000000ff
        /*03a0*/ 	.word	0x000000b0
        /*03a4*/ 	.short	0x0100
        /*03a6*/ 	.byte	0x05
	.zero		1


	//   ....[24]....
        /*03a8*/ 	.word	0x000005f0
        /*03ac*/ 	.word	0x000000ff
        /*03b0*/ 	.word	0x000000b8
        /*03b4*/ 	.short	0x0100
        /*03b6*/ 	.byte	0x05
	.zero		1


	//   ....[25]....
        /*03b8*/ 	.word	0x00000600
        /*03bc*/ 	.word	0x000000ff
        /*03c0*/ 	.word	0x000000c0
        /*03c4*/ 	.short	0x0100
        /*03c6*/ 	.byte	0x05
	.zero		1


	//   ....[26]....
        /*03c8*/ 	.word	0x00000610
        /*03cc*/ 	.word	0x000000ff
        /*03d0*/ 	.word	0x000000c8
        /*03d4*/ 	.short	0x0100
        /*03d6*/ 	.byte	0x05
	.zero		1


	//   ....[27]....
        /*03d8*/ 	.word	0x00000620
        /*03dc*/ 	.word	0x000000ff
        /*03e0*/ 	.word	0x000000d0
        /*03e4*/ 	.short	0x0100
        /*03e6*/ 	.byte	0x05
	.zero		1


	//   ....[28]....
        /*03e8*/ 	.word	0x00000630
        /*03ec*/ 	.word	0x000000ff
        /*03f0*/ 	.word	0x000000d8
        /*03f4*/ 	.short	0x0100
        /*03f6*/ 	.byte	0x05
	.zero		1


	//   ....[29]....
        /*03f8*/ 	.word	0x00000640
        /*03fc*/ 	.word	0x000000ff
        /*0400*/ 	.word	0x000000e0
        /*0404*/ 	.short	0x0100
        /*0406*/ 	.byte	0x05
	.zero		1


	//   ....[30]....
        /*0408*/ 	.word	0x00000650
        /*040c*/ 	.word	0x000000ff
        /*0410*/ 	.word	0x000000e8
        /*0414*/ 	.short	0x0100
        /*0416*/ 	.byte	0x05
	.zero		1


	//   ....[31]....
        /*0418*/ 	.word	0x00000660
        /*041c*/ 	.word	0x000000ff
        /*0420*/ 	.word	0x000000f0
        /*0424*/ 	.short	0x0100
        /*0426*/ 	.byte	0x05
	.zero		1


	//   ....[32]....
        /*0428*/ 	.word	0x00000670
        /*042c*/ 	.word	0x000000ff
        /*0430*/ 	.word	0x000000f8
        /*0434*/ 	.short	0x0100
        /*0436*/ 	.byte	0x05
	.zero		1


	//   ....[33]....
        /*0438*/ 	.word	0x00000680
        /*043c*/ 	.word	0x000000ff
        /*0440*/ 	.word	0x00000100
        /*0444*/ 	.short	0x0100
        /*0446*/ 	.byte	0x05
	.zero		1


	//   ....[34]....
        /*0448*/ 	.word	0x00000690
        /*044c*/ 	.word	0x000000ff
        /*0450*/ 	.word	0x00000108
        /*0454*/ 	.short	0x0100
        /*0456*/ 	.byte	0x05
	.zero		1


	//   ....[35]....
        /*0458*/ 	.word	0x000006a0
        /*045c*/ 	.word	0x000000ff
        /*0460*/ 	.word	0x00000110
        /*0464*/ 	.short	0x0100
        /*0466*/ 	.byte	0x05
	.zero		1


	//   ....[36]....
        /*0468*/ 	.word	0x000006b0
        /*046c*/ 	.word	0x000000ff
        /*0470*/ 	.word	0x00000118
        /*0474*/ 	.short	0x0100
        /*0476*/ 	.byte	0x05
	.zero		1


	//   ....[37]....
        /*0478*/ 	.word	0x00000850
        /*047c*/ 	.word	0x000000ff
        /*0480*/ 	.word	0x00000120
        /*0484*/ 	.short	0x0100
        /*0486*/ 	.byte	0x08
	.zero		1


	//   ....[38]....
        /*0488*/ 	.word	0x00000860
        /*048c*/ 	.word	0x000000ff
        /*0490*/ 	.word	0x00000128
        /*0494*/ 	.short	0x0100
        /*0496*/ 	.byte	0x08
	.zero		1


	//   ....[39]....
        /*0498*/ 	.word	0x00000870
        /*049c*/ 	.word	0x000000ff
        /*04a0*/ 	.word	0x00000130
        /*04a4*/ 	.short	0x0100
        /*04a6*/ 	.byte	0x08
	.zero		1


	//   ....[40]....
        /*04a8*/ 	.word	0x00000880
        /*04ac*/ 	.word	0x000000ff
        /*04b0*/ 	.word	0x00000138
        /*04b4*/ 	.short	0x0100
        /*04b6*/ 	.byte	0x08
	.zero		1


	//   ....[41]....
        /*04b8*/ 	.word	0x00000890
        /*04bc*/ 	.word	0x000000ff
        /*04c0*/ 	.word	0x00000140
        /*04c4*/ 	.short	0x0100
        /*04c6*/ 	.byte	0x08
	.zero		1


	//   ....[42]....
        /*04c8*/ 	.word	0x000008a0
        /*04cc*/ 	.word	0x000000ff
        /*04d0*/ 	.word	0x00000148
        /*04d4*/ 	.short	0x0100
        /*04d6*/ 	.byte	0x08
	.zero		1


	//   ....[43]....
        /*04d8*/ 	.word	0x000008b0
        /*04dc*/ 	.word	0x000000ff
        /*04e0*/ 	.word	0x00000150
        /*04e4*/ 	.short	0x0100
        /*04e6*/ 	.byte	0x08
	.zero		1


	//   ....[44]....
        /*04e8*/ 	.word	0x000008c0
        /*04ec*/ 	.word	0x000000ff
        /*04f0*/ 	.word	0x00000158
        /*04f4*/ 	.short	0x0100
        /*04f6*/ 	.byte	0x08
	.zero		1


	//   ....[45]....
        /*04f8*/ 	.word	0x00000f10
        /*04fc*/ 	.word	0x000000ff
        /*0500*/ 	.word	0x00000090
        /*0504*/ 	.short	0x010a
        /*0506*/ 	.byte	0x04
	.zero		1


	//   ....[46]....
        /*0508*/ 	.word	0x00001360
        /*050c*/ 	.word	0x000000ff
        /*0510*/ 	.word	0x00000008
        /*0514*/ 	.short	0x010a
        /*0516*/ 	.byte	0x04
	.zero		1


	//   ....[47]....
        /*0518*/ 	.word	0x000015d0
        /*051c*/ 	.word	0x000000ff
        /*0520*/ 	.word	0x00000098
        /*0524*/ 	.short	0x010a
        /*0526*/ 	.byte	0x04
	.zero		1


	//   ....[48]....
        /*0528*/ 	.word	0x000019e0
        /*052c*/ 	.word	0x000000ff
        /*0530*/ 	.word	0x00000090
        /*0534*/ 	.short	0x010a
        /*0536*/ 	.byte	0x09
	.zero		1


	//   ....[49]....
        /*0538*/ 	.word	0x00001bd0
        /*053c*/ 	.word	0x000000ff
        /*0540*/ 	.word	0x00000090
        /*0544*/ 	.short	0x010a
        /*0546*/ 	.byte	0x08
	.zero		1


	//   ....[50]....
        /*0548*/ 	.word	0x00002240
        /*054c*/ 	.word	0x000000ff
        /*0550*/ 	.word	0x00000090
        /*0554*/ 	.short	0x010a
        /*0556*/ 	.byte	0x05
	.zero		1


	//   ....[51]....
        /*0558*/ 	.word	0x000022c0
        /*055c*/ 	.word	0x000000ff
        /*0560*/ 	.word	0x00000008
        /*0564*/ 	.short	0x010a
        /*0566*/ 	.byte	0x04
	.zero		1


	//   ....[52]....
        /*0568*/ 	.word	0x00002340
        /*056c*/ 	.word	0x000000ff
        /*0570*/ 	.word	0x00000008
        /*0574*/ 	.short	0x010a
        /*0576*/ 	.byte	0x04
	.zero		1


	//   ....[53]....
        /*0578*/ 	.word	0x00002410
        /*057c*/ 	.word	0x000000ff
        /*0580*/ 	.word	0x00000180
        /*0584*/ 	.short	0x0100
        /*0586*/ 	.byte	0x05
	.zero		1


	//   ....[54]....
        /*0588*/ 	.word	0x000026b0
        /*058c*/ 	.word	0x00000006
        /*0590*/ 	.word	0x00000000
        /*0594*/ 	.short	0x010a
        /*0596*/ 	.byte	0xff
	.zero		1


	//   ....[55]....
        /*0598*/ 	.word	0x000026d0
        /*059c*/ 	.word	0x00000006
        /*05a0*/ 	.word	0x00000000
        /*05a4*/ 	.short	0x010a
        /*05a6*/ 	.byte	0xff
	.zero		1


	//   ....[56]....
        /*05a8*/ 	.word	0x00002900
        /*05ac*/ 	.word	0x00000004
        /*05b0*/ 	.word	0x00000000
        /*05b4*/ 	.short	0x010a
        /*05b6*/ 	.byte	0xff
	.zero		1


	//   ....[57]....
        /*05b8*/ 	.word	0x00002920
        /*05bc*/ 	.word	0x00000004
        /*05c0*/ 	.word	0x00000000
        /*05c4*/ 	.short	0x010a
        /*05c6*/ 	.byte	0xff
	.zero		1


	//   ....[58]....
        /*05c8*/ 	.word	0x00002a20
        /*05cc*/ 	.word	0x00000005
        /*05d0*/ 	.word	0x00000000
        /*05d4*/ 	.short	0x0101
        /*05d6*/ 	.byte	0xff
	.zero		1


	//   ....[59]....
        /*05d8*/ 	.word	0x00002f30
        /*05dc*/ 	.word	0x000000ff
        /*05e0*/ 	.word	0x00000000
        /*05e4*/ 	.short	0x010a
        /*05e6*/ 	.byte	0x04
	.zero		1


	//   ....[60]....
        /*05e8*/ 	.word	0x00002f50
        /*05ec*/ 	.word	0x000000ff
        /*05f0*/ 	.word	0x00000010
        /*05f4*/ 	.short	0x010a
        /*05f6*/ 	.byte	0x04
	.zero		1


	//   ....[61]....
        /*05f8*/ 	.word	0x00003570
        /*05fc*/ 	.word	0x000000ff
        /*0600*/ 	.word	0x00000010
        /*0604*/ 	.short	0x010a
        /*0606*/ 	.byte	0x0b
	.zero		1


	//   ....[62]....
        /*0608*/ 	.word	0x000035a0
        /*060c*/ 	.word	0x000000ff
        /*0610*/ 	.word	0x00000118
        /*0614*/ 	.short	0x010a
        /*0616*/ 	.byte	0x04
	.zero		1


	//   ....[63]....
        /*0618*/ 	.word	0x00003760
        /*061c*/ 	.word	0x000000ff
        /*0620*/ 	.word	0x00000120
        /*0624*/ 	.short	0x010a
        /*0626*/ 	.byte	0x04
	.zero		1


	//   ....[64]....
        /*0628*/ 	.word	0x00003880
        /*062c*/ 	.word	0x000000ff
        /*0630*/ 	.word	0x00000010
        /*0634*/ 	.short	0x010a
        /*0636*/ 	.byte	0x1d
	.zero		1


	//   ....[65]....
        /*0638*/ 	.word	0x00003bb0
        /*063c*/ 	.word	0x000000ff
        /*0640*/ 	.word	0x00000010
        /*0644*/ 	.short	0x010a
        /*0646*/ 	.byte	0x08
	.zero		1


	//   ....[66]....
        /*0648*/ 	.word	0x00003bd0
        /*064c*/ 	.word	0x000000ff
        /*0650*/ 	.word	0x00000118
        /*0654*/ 	.short	0x010a
        /*0656*/ 	.byte	0x04
	.zero		1


	//   ....[67]....
        /*0658*/ 	.word	0x00003e10
        /*065c*/ 	.word	0x000000ff
        /*0660*/ 	.word	0x00000120
        /*0664*/ 	.short	0x010a
        /*0666*/ 	.byte	0x04
	.zero		1


	//   ....[68]....
        /*0668*/ 	.word	0x00003fd0
        /*066c*/ 	.word	0x000000ff
        /*0670*/ 	.word	0x00000000
        /*0674*/ 	.short	0x0101
        /*0676*/ 	.byte	0x06
	.zero		1


	//   ....[69]....
        /*0678*/ 	.word	0x00003fe0
        /*067c*/ 	.word	0x000000ff
        /*0680*/ 	.word	0x00000180
        /*0684*/ 	.short	0x010a
        /*0686*/ 	.byte	0x04
	.zero		1


	//   ....[70]....
        /*0688*/ 	.word	0x00004340
        /*068c*/ 	.word	0x000000ff
        /*0690*/ 	.word	0x00000180
        /*0694*/ 	.short	0x0100
        /*0696*/ 	.byte	0x05
	.zero		1


	//   ....[71]....
        /*0698*/ 	.word	0x000046d0
        /*069c*/ 	.word	0x000000ff
        /*06a0*/ 	.word	0x00000150
        /*06a4*/ 	.short	0x010a
        /*06a6*/ 	.byte	0x04
	.zero		1


	//   ....[72]....
        /*06a8*/ 	.word	0x000047e0
        /*06ac*/ 	.word	0x000000ff
        /*06b0*/ 	.word	0x00000158
        /*06b4*/ 	.short	0x0101
        /*06b6*/ 	.byte	0x04
	.zero		1


	//   ....[73]....
        /*06b8*/ 	.word	0x00004940
        /*06bc*/ 	.word	0x000000ff
        /*06c0*/ 	.word	0x00000148
        /*06c4*/ 	.short	0x010a
        /*06c6*/ 	.byte	0x04
	.zero		1


	//   ....[74]....
        /*06c8*/ 	.word	0x000049c0
        /*06cc*/ 	.word	0x000000ff
        /*06d0*/ 	.word	0x00000110
        /*06d4*/ 	.short	0x010a
        /*06d6*/ 	.byte	0x04
	.zero		1


	//   ....[75]....
        /*06d8*/ 	.word	0x00007010
        /*06dc*/ 	.word	0x000000ff
        /*06e0*/ 	.word	0x00000000
        /*06e4*/ 	.short	0x0101
        /*06e6*/ 	.byte	0x0a
	.zero		1


	//   ....[76]....
        /*06e8*/ 	.word	0x00007520
        /*06ec*/ 	.word	0x000000ff
        /*06f0*/ 	.word	0x00000000
        /*06f4*/ 	.short	0x0101
        /*06f6*/ 	.byte	0x05
	.zero		1


	//   ....[77]....
        /*06f8*/ 	.word	0x00007530
        /*06fc*/ 	.word	0x000000ff
        /*0700*/ 	.word	0x00000148
        /*0704*/ 	.short	0x010a
        /*0706*/ 	.byte	0x04
	.zero		1


	//   ....[78]....
        /*0708*/ 	.word	0x000076c0
        /*070c*/ 	.word	0x000000ff
        /*0710*/ 	.word	0x00000110
        /*0714*/ 	.short	0x010a
        /*0716*/ 	.byte	0x04
	.zero		1


	//   ....[79]....
        /*0718*/ 	.word	0x00009a40
        /*071c*/ 	.word	0x000000ff
        /*0720*/ 	.word	0x00000000
        /*0724*/ 	.short	0x0101
        /*0726*/ 	.byte	0x0a
	.zero		1


	//   ....[80]....
        /*0728*/ 	.word	0x00009a80
        /*072c*/ 	.word	0x000000ff
        /*0730*/ 	.word	0x00000000
        /*0734*/ 	.short	0x0101
        /*0736*/ 	.byte	0x06
	.zero		1


	//   ....[81]....
        /*0738*/ 	.word	0x00009aa0
        /*073c*/ 	.word	0x000000ff
        /*0740*/ 	.word	0x00000148
        /*0744*/ 	.short	0x010a
        /*0746*/ 	.byte	0x04
	.zero		1


	//   ....[82]....
        /*0748*/ 	.word	0x0000a0b0
        /*074c*/ 	.word	0x000000ff
        /*0750*/ 	.word	0x00000110
        /*0754*/ 	.short	0x010a
        /*0756*/ 	.byte	0x08
	.zero		1


	//   ....[83]....
        /*0758*/ 	.word	0x0000b900
        /*075c*/ 	.word	0x000000ff
        /*0760*/ 	.word	0x00000000
        /*0764*/ 	.short	0x0101
        /*0766*/ 	.byte	0x0a
	.zero		1


	//   ....[84]....
        /*0768*/ 	.word	0x0000b940
        /*076c*/ 	.word	0x000000ff
        /*0770*/ 	.word	0x00000000
        /*0774*/ 	.short	0x0101
        /*0776*/ 	.byte	0x09
	.zero		1


	//   ....[85]....
        /*0778*/ 	.word	0x0000b950
        /*077c*/ 	.word	0x000000ff
        /*0780*/ 	.word	0x00000148
        /*0784*/ 	.short	0x010a
        /*0786*/ 	.byte	0x08
	.zero		1


	//   ....[86]....
        /*0788*/ 	.word	0x0000bed0
        /*078c*/ 	.word	0x00000003
        /*0790*/ 	.word	0x00000148
        /*0794*/ 	.short	0x010a
        /*0796*/ 	.byte	0xff
	.zero		1


	//   ....[87]....
        /*0798*/ 	.word	0x0000bfb0
        /*079c*/ 	.word	0x000000ff
        /*07a0*/ 	.word	0x00000180
        /*07a4*/ 	.short	0x0100
        /*07a6*/ 	.byte	0x05
	.zero		1


	//   ....[88]....
        /*07a8*/ 	.word	0x0000c0b0
        /*07ac*/ 	.word	0x000000ff
        /*07b0*/ 	.word	0x00000180
        /*07b4*/ 	.short	0x0100
        /*07b6*/ 	.byte	0x05
	.zero		1


	//   ....[89]....
        /*07b8*/ 	.word	0x0000c470
        /*07bc*/ 	.word	0x000000ff
        /*07c0*/ 	.word	0x00000000
        /*07c4*/ 	.short	0x0101
        /*07c6*/ 	.byte	0x07
	.zero		1


	//   ....[90]....
        /*07c8*/ 	.word	0x0000c5d0
        /*07cc*/ 	.word	0x000000ff
        /*07d0*/ 	.word	0x00000148
        /*07d4*/ 	.short	0x0101
        /*07d6*/ 	.byte	0x04
	.zero		1


	//   ....[91]....
        /*07d8*/ 	.word	0x0000cf60
        /*07dc*/ 	.word	0x000000ff
        /*07e0*/ 	.word	0x00000000
        /*07e4*/ 	.short	0x0101
        /*07e6*/ 	.byte	0x07
	.zero		1


	//   ....[92]....
        /*07e8*/ 	.word	0x0000cf90
        /*07ec*/ 	.word	0x000000ff
        /*07f0*/ 	.word	0x00000148
        /*07f4*/ 	.short	0x0101
        /*07f6*/ 	.byte	0x04
	.zero		1


	//   ....[93]....
        /*07f8*/ 	.word	0x0000d000
        /*07fc*/ 	.word	0x000000ff
        /*0800*/ 	.word	0x00000148
        /*0804*/ 	.short	0x0101
        /*0806*/ 	.byte	0x04
	.zero		1


	//   ....[94]....
        /*0808*/ 	.word	0x0000d010
        /*080c*/ 	.word	0x000000ff
        /*0810*/ 	.word	0x00000130
        /*0814*/ 	.short	0x010a
        /*0816*/ 	.byte	0x04
	.zero		1


	//   ....[95]....
        /*0818*/ 	.word	0x0000d030
        /*081c*/ 	.word	0x000000ff
        /*0820*/ 	.word	0x00000158
        /*0824*/ 	.short	0x010a
        /*0826*/ 	.byte	0x04
	.zero		1


	//   ....[96]....
        /*0828*/ 	.word	0x0000e280
        /*082c*/ 	.word	0x000000ff
        /*0830*/ 	.word	0x00000000
        /*0834*/ 	.short	0x0101
        /*0836*/ 	.byte	0x07
	.zero		1


	//   ....[97]....
        /*0838*/ 	.word	0x0000e2a0
        /*083c*/ 	.word	0x000000ff
        /*0840*/ 	.word	0x00000150
        /*0844*/ 	.short	0x0101
        /*0846*/ 	.byte	0x04
	.zero		1


	//   ....[98]....
        /*0848*/ 	.word	0x0000e420
        /*084c*/ 	.word	0x000000ff
        /*0850*/ 	.word	0x00000158
        /*0854*/ 	.short	0x010a
        /*0856*/ 	.byte	0x04
	.zero		1


	//   ....[99]....
        /*0858*/ 	.word	0x0000e500
        /*085c*/ 	.word	0x000000ff
        /*0860*/ 	.word	0x00000180
        /*0864*/ 	.short	0x0100
        /*0866*/ 	.byte	0x05
	.zero		1


	//   ....[100]....
        /*0868*/ 	.word	0x0000e5e0
        /*086c*/ 	.word	0x000000ff
        /*0870*/ 	.word	0x00000180
        /*0874*/ 	.short	0x0100
        /*0876*/ 	.byte	0x05
	.zero		1


	//   ....[101]....
        /*0878*/ 	.word	0x0000e650
        /*087c*/ 	.word	0x00000003
        /*0880*/ 	.word	0x00000090
        /*0884*/ 	.short	0x010a
        /*0886*/ 	.byte	0xff
	.zero		1


	//   ....[102]....
        /*0888*/ 	.word	0x0000e6d0
        /*088c*/ 	.word	0x00000003
        /*0890*/ 	.word	0x00000008
        /*0894*/ 	.short	0x010a
        /*0896*/ 	.byte	0xff
	.zero		1


	//   ....[103]....
        /*0898*/ 	.word	0x0000e750
        /*089c*/ 	.word	0x00000003
        /*08a0*/ 	.word	0x00000098
        /*08a4*/ 	.short	0x010a
        /*08a6*/ 	.byte	0xff
	.zero		1


	//   ....[104]....
        /*08a8*/ 	.word	0x0000e7c0
        /*08ac*/ 	.word	0x00000003
        /*08b0*/ 	.word	0x00000090
        /*08b4*/ 	.short	0x010a
        /*08b6*/ 	.byte	0xff
	.zero		1


	//   ....[105]....
        /*08b8*/ 	.word	0x0000e840
        /*08bc*/ 	.word	0x00000003
        /*08c0*/ 	.word	0x00000090
        /*08c4*/ 	.short	0x010a
        /*08c6*/ 	.byte	0xff
	.zero		1


	//   ....[106]....
        /*08c8*/ 	.word	0x0000e8b0
        /*08cc*/ 	.word	0x00000003
        /*08d0*/ 	.word	0x00000090
        /*08d4*/ 	.short	0x010a
        /*08d6*/ 	.byte	0xff
	.zero		1


	//   ....[107]....
        /*08d8*/ 	.word	0x0000e920
        /*08dc*/ 	.word	0x00000003
        /*08e0*/ 	.word	0x00000008
        /*08e4*/ 	.short	0x010a
        /*08e6*/ 	.byte	0xff
	.zero		1


	//   ....[108]....
        /*08e8*/ 	.word	0x0000e990
        /*08ec*/ 	.word	0x00000003
        /*08f0*/ 	.word	0x00000008
        /*08f4*/ 	.short	0x010a
        /*08f6*/ 	.byte	0xff
	.zero		1


	//   ....[109]....
        /*08f8*/ 	.word	0x0000e9f0
        /*08fc*/ 	.word	0x00000006
        /*0900*/ 	.word	0x00000000
        /*0904*/ 	.short	0x010a
        /*0906*/ 	.byte	0xff
	.zero		1


	//   ....[110]....
        /*0908*/ 	.word	0x0000ea50
        /*090c*/ 	.word	0x00000004
        /*0910*/ 	.word	0x00000000
        /*0914*/ 	.short	0x010a
        /*0916*/ 	.byte	0xff
	.zero		1


	//   ....[111]....
        /*0918*/ 	.word	0x0000eab0
        /*091c*/ 	.word	0x00000003
        /*0920*/ 	.word	0x00000000
        /*0924*/ 	.short	0x010a
        /*0926*/ 	.byte	0xff
	.zero		1


	//   ....[112]....
        /*0928*/ 	.word	0x0000eb10
        /*092c*/ 	.word	0x00000003
        /*0930*/ 	.word	0x00000010
        /*0934*/ 	.short	0x010a
        /*0936*/ 	.byte	0xff
	.zero		1


	//   ....[113]....
        /*0938*/ 	.word	0x0000eb80
        /*093c*/ 	.word	0x00000009
        /*0940*/ 	.word	0x00000010
        /*0944*/ 	.short	0x010a
        /*0946*/ 	.byte	0xff
	.zero		1


	//   ....[114]....
        /*0948*/ 	.word	0x0000ebf0
        /*094c*/ 	.word	0x00000009
        /*0950*/ 	.word	0x00000118
        /*0954*/ 	.short	0x010a
        /*0956*/ 	.byte	0xff
	.zero		1


	//   ....[115]....
        /*0958*/ 	.word	0x0000ec60
        /*095c*/ 	.word	0x00000009
        /*0960*/ 	.word	0x00000120
        /*0964*/ 	.short	0x010a
        /*0966*/ 	.byte	0xff
	.zero		1


	//   ....[116]....
        /*0968*/ 	.word	0x0000ecd0
        /*096c*/ 	.word	0x00000009
        /*0970*/ 	.word	0x00000010
        /*0974*/ 	.short	0x010a
        /*0976*/ 	.byte	0xff
	.zero		1


	//   ....[117]....
        /*0978*/ 	.word	0x0000ed40
        /*097c*/ 	.word	0x00000003
        /*0980*/ 	.word	0x00000010
        /*0984*/ 	.short	0x010a
        /*0986*/ 	.byte	0xff
	.zero		1


	//   ....[118]....
        /*0988*/ 	.word	0x0000edb0
        /*098c*/ 	.word	0x00000003
        /*0990*/ 	.word	0x00000118
        /*0994*/ 	.short	0x010a
        /*0996*/ 	.byte	0xff
	.zero		1


	//   ....[119]....
        /*0998*/ 	.word	0x0000ee20
        /*099c*/ 	.word	0x00000003
        /*09a0*/ 	.word	0x00000120
        /*09a4*/ 	.short	0x010a
        /*09a6*/ 	.byte	0xff
	.zero		1


	//   ....[120]....
        /*09a8*/ 	.word	0x0000ee80
        /*09ac*/ 	.word	0x00000004
        /*09b0*/ 	.word	0x00000180
        /*09b4*/ 	.short	0x010a
        /*09b6*/ 	.byte	0xff
	.zero		1


	//   ....[121]....
        /*09b8*/ 	.word	0x0000eee0
        /*09bc*/ 	.word	0x00000003
        /*09c0*/ 	.word	0x00000150
        /*09c4*/ 	.short	0x010a
        /*09c6*/ 	.byte	0xff
	.zero		1


	//   ....[122]....
        /*09c8*/ 	.word	0x0000ef60
        /*09cc*/ 	.word	0x00000003
        /*09d0*/ 	.word	0x00000148
        /*09d4*/ 	.short	0x010a
        /*09d6*/ 	.byte	0xff
	.zero		1


	//   ....[123]....
        /*09d8*/ 	.word	0x0000efc0
        /*09dc*/ 	.word	0x00000004
        /*09e0*/ 	.word	0x00000110
        /*09e4*/ 	.short	0x010a
        /*09e6*/ 	.byte	0xff
	.zero		1


	//   ....[124]....
        /*09e8*/ 	.word	0x0000f020
        /*09ec*/ 	.word	0x00000004
        /*09f0*/ 	.word	0x00000148
        /*09f4*/ 	.short	0x010a
        /*09f6*/ 	.byte	0xff
	.zero		1


	//   ....[125]....
        /*09f8*/ 	.word	0x0000f090
        /*09fc*/ 	.word	0x00000004
        /*0a00*/ 	.word	0x00000110
        /*0a04*/ 	.short	0x010a
        /*0a06*/ 	.byte	0xff
	.zero		1


	//   ....[126]....
        /*0a08*/ 	.word	0x0000f100
        /*0a0c*/ 	.word	0x00000004
        /*0a10*/ 	.word	0x00000148
        /*0a14*/ 	.short	0x010a
        /*0a16*/ 	.byte	0xff
	.zero		1


	//   ....[127]....
        /*0a18*/ 	.word	0x0000f170
        /*0a1c*/ 	.word	0x00000004
        /*0a20*/ 	.word	0x00000110
        /*0a24*/ 	.short	0x010a
        /*0a26*/ 	.byte	0xff
	.zero		1


	//   ....[128]....
        /*0a28*/ 	.word	0x0000f1e0
        /*0a2c*/ 	.word	0x00000004
        /*0a30*/ 	.word	0x00000148
        /*0a34*/ 	.short	0x010a
        /*0a36*/ 	.byte	0xff
	.zero		1


	//   ....[129]....
        /*0a38*/ 	.word	0x0000f240
        /*0a3c*/ 	.word	0x00000003
        /*0a40*/ 	.word	0x00000148
        /*0a44*/ 	.short	0x010a
        /*0a46*/ 	.byte	0xff
	.zero		1


	//   ....[130]....
        /*0a48*/ 	.word	0x0000f290
        /*0a4c*/ 	.word	0x00000027
        /*0a50*/ 	.word	0x00000130
        /*0a54*/ 	.short	0x010a
        /*0a56*/ 	.byte	0xff
	.zero		1


	//   ....[131]....
        /*0a58*/ 	.word	0x0000f300
        /*0a5c*/ 	.word	0x00000027
        /*0a60*/ 	.word	0x00000158
        /*0a64*/ 	.short	0x010a
        /*0a66*/ 	.byte	0xff
	.zero		1


	//   ....[132]....
        /*0a68*/ 	.word	0x0000f370
        /*0a6c*/ 	.word	0x00000002
        /*0a70*/ 	.word	0x00000158
        /*0a74*/ 	.short	0x010a
        /*0a76*/ 	.byte	0xff
	.zero		1


	//----- nvinfo : EIATTR_NUM_MBARRIERS
	.align		4
.L_78:
        /*0a78*/ 	.byte	0x03, 0x38
        /*0a7a*/ 	.short	0x0033


	//----- nvinfo : EIATTR_EXIT_INSTR_OFFSETS
	.align		4
        /*0a7c*/ 	.byte	0x04, 0x1c
        /*0a7e*/ 	.short	(.L_80 - .L_79)


	//   ....[0]....
.L_79:
        /*0a80*/ 	.word	0x0000e610


	//----- nvinfo : EIATTR_INDIRECT_BRANCH_TARGETS
	.align		4
.L_80:
        /*0a84*/ 	.byte	0x04, 0x34
        /*0a86*/ 	.short	(.L_82 - .L_81)


	//   ....[0]....
.L_81:
        /*0a88*/ 	.word	.L_x_149@srel
        /*0a8c*/ 	.short	0x0
        /*0a8e*/ 	.short	0x0
        /*0a90*/ 	.word	0x4
        /*0a94*/ 	.word	.L_x_150@srel
        /*0a98*/ 	.word	.L_x_151@srel
        /*0a9c*/ 	.word	.L_x_152@srel
        /*0aa0*/ 	.word	.L_x_10@srel


	//   ....[1]....
        /* <DEDUP_REMOVED lines=13> */


	//----- nvinfo : EIATTR_REQNTID
	.align		4
.L_82:
        /*0ad4*/ 	.byte	0x04, 0x10
        /*0ad6*/ 	.short	(.L_84 - .L_83)
.L_83:
        /*0ad8*/ 	.word	0x00000200
        /*0adc*/ 	.word	0x00000001
        /*0ae0*/ 	.word	0x00000001


	//----- nvinfo : EIATTR_CRS_STACK_SIZE
	.align		4
.L_84:
        /*0ae4*/ 	.byte	0x04, 0x1e
        /*0ae6*/ 	.short	(.L_86 - .L_85)
.L_85:
        /*0ae8*/ 	.word	0x00000000


	//----- nvinfo : EIATTR_CBANK_PARAM_SIZE
	.align		4
.L_86:
        /*0aec*/ 	.byte	0x03, 0x19
        /*0aee*/ 	.short	0x02e8


	//----- nvinfo : EIATTR_PARAM_CBANK
	.align		4
        /*0af0*/ 	.byte	0x04, 0x0a
        /*0af2*/ 	.short	(.L_88 - .L_87)
	.align		4
.L_87:
        /*0af4*/ 	.word	index@(.nv.constant0.kernel_cutlass_kernel_flash_attncuteflash_fwd_sm100FlashAttentionForwardSm100_object_at__tensor0000o19211101213_tensor0000o19211101213_tensor0000o19210111213_tensor0000o19211101213_tensor_0)
        /*0af8*/ 	.short	0x0380
        /*0afa*/ 	.short	0x02e8


	//----- nvinfo : EIATTR_SW_WAR
	.align		4
.L_88:
        /*0afc*/ 	.byte	0x04, 0x36
        /*0afe*/ 	.short	(.L_90 - .L_89)
.L_89:
        /*0b00*/ 	.word	0x00000008
.L_90:


//--------------------- .nv.compat                --------------------------
	.section	.nv.compat,"",@"SHT_CUDA_COMPAT_INFO"
	.align	4
        /*0000*/ 	.byte	0x02, 0x02, 0x02, 0x00, 0x02, 0x05, 0x05, 0x00, 0x02, 0x03, 0x01, 0x00, 0x02, 0x06, 0x01, 0x00


//--------------------- .nv.callgraph             --------------------------
	.section	.nv.callgraph,"",@"SHT_CUDA_CALLGRAPH"
	.align	4
	.sectionentsize	8
	.align		4
        /*0000*/ 	.word	0x00000000
	.align		4
        /*0004*/ 	.word	0xffffffff
	.align		4
        /*0008*/ 	.word	0x00000000
	.align		4
        /*000c*/ 	.word	0xfffffffe
	.align		4
        /*0010*/ 	.word	0x00000000
	.align		4
        /*0014*/ 	.word	0xfffffffd
	.align		4
        /*0018*/ 	.word	0x00000000
	.align		4
        /*001c*/ 	.word	0xfffffffc


//--------------------- .nv.constant2.kernel_cutlass_kernel_flash_attncuteflash_fwd_sm100FlashAttentionForwardSm100_object_at__tensor0000o19211101213_tensor0000o19211101213_tensor0000o19210111213_tensor0000o19211101213_tensor_0 --------------------------
	.section	.nv.constant2.kernel_cutlass_kernel_flash_attncuteflash_fwd_sm100FlashAttentionForwardSm100_object_at__tensor0000o19211101213_tensor0000o19211101213_tensor0000o19210111213_tensor0000o19211101213_tensor_0,"a",@progbits
	.sectionflags	@""
	.align	4
.nv.constant2.kernel_cutlass_kernel_flash_attncuteflash_fwd_sm100FlashAttentionForwardSm100_object_at__tensor0000o19211101213_tensor0000o19211101213_tensor0000o19210111213_tensor0000o19211101213_tensor_0:
        /*0000*/ 	.byte	0xe0, 0x0a, 0x00, 0x00, 0xb0, 0x0a, 0x00, 0x00, 0x80, 0x0a, 0x00, 0x00, 0x70, 0x23, 0x00, 0x00
        /*0010*/ 	.byte	0xc0, 0x0b, 0x00, 0x00, 0x70, 0x0b, 0x00, 0x00, 0x70, 0x0b, 0x00, 0x00, 0x70, 0x0b, 0x00, 0x00
        /*0020*/ 	.byte	0x70, 0x0b, 0x00, 0x00, 0x70, 0x0b, 0x00, 0x00, 0x70, 0x0b, 0x00, 0x00, 0xf0, 0x0b, 0x00, 0x00
        /*0030*/ 	.byte	0x70, 0x0b, 0x00, 0x00


//--------------------- .text.kernel_cutlass_kernel_flash_attncuteflash_fwd_sm100FlashAttentionForwardSm100_object_at__tensor0000o19211101213_tensor0000o19211101213_tensor0000o19210111213_tensor0000o19211101213_tensor_0 --------------------------
	.section	.text.kernel_cutlass_kernel_flash_attncuteflash_fwd_sm100FlashAttentionForwardSm100_object_at__tensor0000o19211101213_tensor0000o19211101213_tensor0000o19210111213_tensor0000o19211101213_tensor_0,"ax",@progbits
	.align	128
        .global         kernel_cutlass_kernel_flash_attncuteflash_fwd_sm100FlashAttentionForwardSm100_object_at__tensor0000o19211101213_tensor0000o19211101213_tensor0000o19210111213_tensor0000o19211101213_tensor_0
        .type           kernel_cutlass_kernel_flash_attncuteflash_fwd_sm100FlashAttentionForwardSm100_object_at__tensor0000o19211101213_tensor0000o19211101213_tensor0000o19210111213_tensor0000o19211101213_tensor_0,@function
        .size           kernel_cutlass_kernel_flash_attncuteflash_fwd_sm100FlashAttentionForwardSm100_object_at__tensor0000o19211101213_tensor0000o19211101213_tensor0000o19210111213_tensor0000o19211101213_tensor_0,(.L_x_166 - kernel_cutlass_kernel_flash_attncuteflash_fwd_sm100FlashAttentionForwardSm100_object_at__tensor0000o19211101213_tensor0000o19211101213_tensor0000o19210111213_tensor0000o19211101213_tensor_0)
        .other          kernel_cutlass_kernel_flash_attncuteflash_fwd_sm100FlashAttentionForwardSm100_object_at__tensor0000o19211101213_tensor0000o19211101213_tensor0000o19210111213_tensor0000o19211101213_tensor_0,@"STO_CUDA_ENTRY STV_DEFAULT"
kernel_cutlass_kernel_flash_attncuteflash_fwd_sm100FlashAttentionForwardSm100_object_at__tensor0000o19211101213_tensor0000o19211101213_tensor0000o19210111213_tensor0000o19211101213_tensor_0:
.text.kernel_cutlass_kernel_flash_attncuteflash_fwd_sm100FlashAttentionForwardSm100_object_at__tensor0000o19211101213_tensor0000o19211101213_tensor0000o19210111213_tensor0000o19211101213_tensor_0:
[----:B------:R-:W1:Y:S01]  /*0000*/  LDC R1, c[0x0][0x37c] ;  /* 0x0000df00ff017b82 */ /* 0x000e620000000800 */
[----:B------:R-:W2:Y:S07]  /*0010*/  S2R R2, SR_TID.X ;  /* 0x0000000000027919 */ /* 0x000eae0000002100 */
[----:B------:R-:W3:Y:S01]  /*0020*/  S2UR UR6, SR_CgaCtaId ;  /* 0x00000000000679c3 */ /* 0x000ee20000008800 */
[----:B------:R-:W4:Y:S01]  /*0030*/  LDCU UR8, c[0x0][0x36c] ;  /* 0x00006d80ff0877ac */ /* 0x000f220008000800 */
[----:B------:R-:W-:Y:S01]  /*0040*/  UMOV UR9, 0x1 ;  /* 0x0000000100097882 */ /* 0x000fe20000000000 */
[----:B------:R-:W-:-:S05]  /*0050*/  UMOV UR4, 0x1 ;  /* 0x0000000100047882 */ /* 0x000fca0000000000 */
[----:B------:R-:W5:Y:S01]  /*0060*/  S2UR UR46, SR_CTAID.X ;  /* 0x00000000002e79c3 */ /* 0x000f620000002500 */
[----:B----4-:R-:W-:Y:S02]  /*0070*/  UISETP.EQ.U32.AND UP4, UPT, UR8, 0x1, UPT ;  /* 0x000000010800788c */ /* 0x010fe4000bf82070 */
[----:B---3--:R-:W-:-:S04]  /*0080*/  ULEA.HI UR10, UR6, UR6, URZ, 0x1 ;  /* 0x00000006060a7291 */ /* 0x008fc8000f8f08ff */
[----:B------:R-:W-:Y:S02]  /*0090*/  ULOP3.LUT UR54, UR10, 0xfffffffe, URZ, 0xc0, !UPT ;  /* 0xfffffffe0a367892 */ /* 0x000fe4000f8ec0ff */
[----:B------:R-:W-:Y:S01]  /*00a0*/  USHF.R.U32.HI UR10, URZ, 0x1, UR10 ;  /* 0x00000001ff0a7899 */ /* 0x000fe2000801160a */
[----:B--2---:R-:W-:Y:S01]  /*00b0*/  SHF.R.U32.HI R0, RZ, 0x5, R2 ;  /* 0x00000005ff007819 */ /* 0x004fe20000011602 */
[----:B------:R-:W-:Y:S02]  /*00c0*/  UISETP.NE.AND UP0, UPT, UR6, UR54, UPT ;  /* 0x000000360600728c */ /* 0x000fe4000bf05270 */
[----:B------:R-:W-:Y:S01]  /*00d0*/  UIADD3 UR54, UPT, UPT, -UR54, UR6, URZ ;  /* 0x0000000636367290 */ /* 0x000fe2000fffe1ff */
[C---:B------:R-:W-:Y:S01]  /*00e0*/  R2UR UR5, R0.reuse ;  /* 0x00000000000572ca */ /* 0x040fe200000e0000 */
[----:B------:R-:W-:Y:S01]  /*00f0*/  UISETP.LT.AND UP0, UPT, UR6, URZ, UP0 ;  /* 0x000000ff0600728c */ /* 0x000fe20008701270 */
[----:B------:R-:W-:Y:S01]  /*0100*/  ISETP.NE.AND P0, PT, R0, 0xc, PT ;  /* 0x0000000c0000780c */ /* 0x000fe20003f05270 */
[----:B------:R-:W-:-:S02]  /*0110*/  ULOP3.LUT UR11, UR54, 0x1, URZ, 0x3c, !UPT ;  /* 0x00000001360b7892 */ /* 0x000fc4000f8e3cff */
[----:B------:R-:W-:Y:S02]  /*0120*/  USHF.L.U32 UR54, UR9, UR54, URZ ;  /* 0x0000003609367299 */ /* 0x000fe400080006ff */
[----:B------:R-:W-:Y:S02]  /*0130*/  USHF.L.U32 UR11, UR9, UR11, URZ ;  /* 0x0000000b090b7299 */ /* 0x000fe400080006ff */
[----:B------:R-:W-:Y:S02]  /*0140*/  UIADD3 UR7, UPT, UPT, UR10, -0x1, URZ ;  /* 0xffffffff0a077890 */ /* 0x000fe4000fffe0ff */
[----:B------:R-:W-:Y:S02]  /*0150*/  ULOP3.LUT UR54, UR11, UR54, URZ, 0xfc, !UPT ;  /* 0x000000360b367292 */ /* 0x000fe4000f8efcff */
[----:B------:R-:W-:Y:S02]  /*0160*/  UISETP.NE.AND UP5, UPT, UR5, URZ, UPT ;  /* 0x000000ff0500728c */ /* 0x000fe4000bfa5270 */
[----:B------:R-:W-:-:S02]  /*0170*/  @!UP0 UIADD3 UR7, UPT, UPT, UR10, URZ, URZ ;  /* 0x000000ff0a078290 */ /* 0x000fc4000fffe0ff */
[----:B-----5:R-:W-:Y:S02]  /*0180*/  ULOP3.LUT UR47, UR46, 0x1, URZ, 0xc0, !UPT ;  /* 0x000000012e2f7892 */ /* 0x020fe4000f8ec0ff */
[----:B------:R-:W-:-:S05]  /*0190*/  UIADD3 UR7, UPT, UPT, UR7, UR7, URZ ;  /* 0x0000000707077290 */ /* 0x000fca000fffe0ff */
[----:B------:R-:W-:-:S04]  /*01a0*/  @!UP5 UIADD3 UR10, UPT, UPT, -UR4, 0x100000, URZ ;  /* 0x00100000040ad890 */ /* 0x000fc8000fffe1ff */
[----:B------:R-:W-:Y:S02]  /*01b0*/  @!UP5 USHF.L.U32 UR11, UR10, 0xb, URZ ;  /* 0x0000000b0a0bd899 */ /* 0x000fe400080006ff */
[----:B------:R-:W-:Y:S01]  /*01c0*/  @!UP5 USHF.L.U32 UR10, UR10, 0x1, URZ ;  /* 0x000000010a0ad899 */ /* 0x000fe200080006ff */
[----:B------:R-:W-:Y:S02]  /*01d0*/  @!UP5 UMOV UR5, 0x400 ;  /* 0x000004000005d882 */ /* 0x000fe40000000000 */
[----:B------:R-:W-:Y:S01]  /*01e0*/  @!UP5 ULEA UR5, UR6, UR5, 0x18 ;  /* 0x000000050605d291 */ /* 0x000fe2000f8ec0ff */
[----:B-1----:R-:W-:Y:S11]  /*01f0*/  BRA.U UP5, `(.L_x_0) ;  /* 0x0000000105387547 */ /* 0x002ff6000b800000 */
[----:B------:R-:W1:Y:S02]  /*0200*/  LDCU.64 UR8, c[0x0][0x348] ;  /* 0x00006900ff0877ac */ /* 0x000e640008000a00 */
[----:B-1----:R-:W-:Y:S02]  /*0210*/  UIADD3 UR16, UP3, UPT, UR8, 0x80, URZ ;  /* 0x0000008008107890 */ /* 0x002fe4000ff7e0ff */
[----:B------:R-:W-:Y:S02]  /*0220*/  UIADD3 UR14, UP2, UPT, UR8, 0x100, URZ ;  /* 0x00000100080e7890 */ /* 0x000fe4000ff5e0ff */
[----:B------:R-:W-:Y:S02]  /*0230*/  UIADD3 UR12, UP1, UPT, UR8, 0x180, URZ ;  /* 0x00000180080c7890 */ /* 0x000fe4000ff3e0ff */
[----:B------:R-:W-:Y:S02]  /*0240*/  UIADD3 UR8, UP0, UPT, UR8, 0x200, URZ ;  /* 0x0000020008087890 */ /* 0x000fe4000ff1e0ff */
[----:B------:R-:W-:-:S02]  /*0250*/  UIADD3.X UR17, UPT, UPT, URZ, UR9, URZ, UP3, !UPT ;  /* 0x00000009ff117290 */ /* 0x000fc40009ffe4ff */
[----:B------:R-:W-:Y:S02]  /*0260*/  UIADD3.X UR15, UPT, UPT, URZ, UR9, URZ, UP2, !UPT ;  /* 0x00000009ff0f7290 */ /* 0x000fe400097fe4ff */
[----:B------:R-:W-:Y:S02]  /*0270*/  UIADD3.X UR13, UPT, UPT, URZ, UR9, URZ, UP1, !UPT ;  /* 0x00000009ff0d7290 */ /* 0x000fe40008ffe4ff */
[----:B------:R-:W-:-:S03]  /*0280*/  UIADD3.X UR9, UPT, UPT, URZ, UR9, URZ, UP0, !UPT ;  /* 0x00000009ff097290 */ /* 0x000fc600087fe4ff */
[----:B------:R1:W-:Y:S02]  /*0290*/  UTMACCTL.PF [UR16] ;  /* 0x00000000100079b9 */ /* 0x0003e40008040000 */
[----:B------:R1:W-:Y:S02]  /*02a0*/  UTMACCTL.PF [UR14] ;  /* 0x000000000e0079b9 */ /* 0x0003e40008040000 */
[----:B------:R1:W-:Y:S02]  /*02b0*/  UTMACCTL.PF [UR12] ;  /* 0x000000000c0079b9 */ /* 0x0003e40008040000 */
[----:B------:R1:W-:Y:S02]  /*02c0*/  UTMACCTL.PF [UR8] ;  /* 0x00000000080079b9 */ /* 0x0003e40008040000 */
[----:B-1----:R-:W-:Y:S01]  /*02d0*/  NOP ;  /* 0x0000000000007918 */ /* 0x002fe20000000000 */
.L_x_0:
[----:B------:R-:W-:Y:S05]  /*02e0*/  @P0 BRA `(.L_x_1) ;  /* 0x00000000002c0947 */ /* 0x000fea0003800000 */
[----:B------:R-:W1:Y:S01]  /*02f0*/  S2UR UR8, SR_CgaCtaId ;  /* 0x00000000000879c3 */ /* 0x000e620000008800 */
[----:B------:R-:W-:Y:S01]  /*0300*/  UMOV UR9, 0x400 ;  /* 0x0000040000097882 */ /* 0x000fe20000000000 */
[----:B------:R-:W-:Y:S01]  /*0310*/  UMOV UR4, 0x20 ;  /* 0x0000002000047882 */ /* 0x000fe20000000000 */
[----:B------:R-:W-:Y:S01]  /*0320*/  ELECT P0, URZ, PT ;  /* 0x0000000000ff782f */ /* 0x000fe20003800000 */
[----:B------:R-:W-:-:S04]  /*0330*/  UIADD3 UR12, UPT, UPT, -UR4, 0x100000, URZ ;  /* 0x00100000040c7890 */ /* 0x000fc8000fffe1ff */
[----:B------:R-:W-:Y:S02]  /*0340*/  USHF.L.U32 UR13, UR12, 0xb, URZ ;  /* 0x0000000b0c0d7899 */ /* 0x000fe400080006ff */
[----:B------:R-:W-:Y:S02]  /*0350*/  USHF.L.U32 UR12, UR12, 0x1, URZ ;  /* 0x000000010c0c7899 */ /* 0x000fe400080006ff */
[----:B-1----:R-:W-:Y:S01]  /*0360*/  ULEA UR8, UR8, UR9, 0x18 ;  /* 0x0000000908087291 */ /* 0x002fe2000f8ec0ff */
[----:B------:R-:W1:Y:S11]  /*0370*/  FENCE.VIEW.ASYNC.S ;  /* 0x00000000000073c6 */ /* 0x000e760000000000 */
[----:B-1----:R1:W2:Y:S01]  /*0380*/  SYNCS.EXCH.64 URZ, [UR8+0x180], UR12 ;  /* 0x0001800c08ff75b2 */ /* 0x0022a20008000100 */
[----:B------:R-:W-:Y:S01]  /*0390*/  NOP ;  /* 0x0000000000007918 */ /* 0x000fe20000000000 */
.L_x_1:
[----:B------:R-:W-:Y:S01]  /*03a0*/  NOP ;  /* 0x0000000000007918 */ /* 0x000fe20000000000 */
[----:B------:R-:W3:Y:S02]  /*03b0*/  FENCE.VIEW.ASYNC.S ;  /* 0x00000000000073c6 */ /* 0x000ee40000000000 */
[----:B---3--:R3:W4:Y:S01]  /*03c0*/  @!UP5 SYNCS.EXCH.64 URZ, [UR5], UR10 ;  /* 0x0000000a05ffd5b2 */ /* 0x0087220008000100 */
[----:B------:R3:W5:Y:S01]  /*03d0*/  @!UP5 SYNCS.EXCH.64 URZ, [UR5+0x8], UR10 ;  /* 0x0000080a05ffd5b2 */ /* 0x0007620008000100 */
[----:B------:R-:W-:Y:S05]  /*03e0*/  BRA.U UP5, `(.L_x_2) ;  /* 0x0000000105b87547 */ /* 0x000fea000b800000 */
[----:B---3--:R-:W-:Y:S01]  /*03f0*/  UMOV UR5, 0x400 ;  /* 0x0000040000057882 */ /* 0x008fe20000000000 */
[----:B-1----:R-:W-:Y:S01]  /*0400*/  UMOV UR8, 0x1 ;  /* 0x0000000100087882 */ /* 0x002fe20000000000 */
[----:B------:R-:W-:Y:S02]  /*0410*/  ULEA UR5, UR6, UR5, 0x18 ;  /* 0x0000000506057291 */ /* 0x000fe4000f8ec0ff */
[----:B------:R-:W-:-:S04]  /*0420*/  UIADD3 UR8, UPT, UPT, -UR8, 0x100000, URZ ;  /* 0x0010000008087890 */ /* 0x000fc8000fffe1ff */
[----:B------:R-:W-:Y:S02]  /*0430*/  USHF.L.U32 UR9, UR8, 0xb, URZ ;  /* 0x0000000b08097899 */ /* 0x000fe400080006ff */
[----:B------:R-:W-:Y:S01]  /*0440*/  USHF.L.U32 UR8, UR8, 0x1, URZ ;  /* 0x0000000108087899 */ /* 0x000fe200080006ff */
[----:B------:R-:W-:Y:S02]  /*0450*/  UMOV UR4, 0x200 ;  /* 0x0000020000047882 */ /* 0x000fe40000000000 */
[----:B------:R-:W-:-:S04]  /*0460*/  UIADD3 UR10, UPT, UPT, -UR4, 0x100000, URZ ;  /* 0x00100000040a7890 */ /* 0x000fc8000fffe1ff */
[----:B------:R-:W-:Y:S02]  /*0470*/  USHF.L.U32 UR11, UR10, 0xb, URZ ;  /* 0x0000000b0a0b7899 */ /* 0x000fe400080006ff */
[----:B------:R-:W-:Y:S01]  /*0480*/  USHF.L.U32 UR10, UR10, 0x1, URZ ;  /* 0x000000010a0a7899 */ /* 0x000fe200080006ff */
[----:B------:R-:W1:Y:S02]  /*0490*/  FENCE.VIEW.ASYNC.S ;  /* 0x00000000000073c6 */ /* 0x000e640000000000 */
[----:B-1----:R1:W3:Y:S01]  /*04a0*/  SYNCS.EXCH.64 URZ, [UR5+0x10], UR8 ;  /* 0x0000100805ff75b2 */ /* 0x0022e20008000100 */
[----:B------:R1:W5:Y:S01]  /*04b0*/  SYNCS.EXCH.64 URZ, [UR5+0x18], UR8 ;  /* 0x0000180805ff75b2 */ /* 0x0003620008000100 */
[----:B------:R1:W4:Y:S01]  /*04c0*/  SYNCS.EXCH.64 URZ, [UR5+0x20], UR8 ;  /* 0x0000200805ff75b2 */ /* 0x0003220008000100 */
[----:B------:R1:W2:Y:S01]  /*04d0*/  SYNCS.EXCH.64 URZ, [UR5+0x28], UR8 ;  /* 0x0000280805ff75b2 */ /* 0x0002a20008000100 */
[----:B------:R1:W1:Y:S01]  /*04e0*/  SYNCS.EXCH.64 URZ, [UR5+0x30], UR8 ;  /* 0x0000300805ff75b2 */ /* 0x0002620008000100 */
        /* <DEDUP_REMOVED lines=29> */
[----:B--2345:R-:W-:Y:S01]  /*06c0*/  NOP ;  /* 0x0000000000007918 */ /* 0x03cfe20000000000 */
.L_x_2:
[----:B------:R-:W-:Y:S05]  /*06d0*/  BRA.U UP5, `(.L_x_3) ;  /* 0x0000000105807547 */ /* 0x000fea000b800000 */
[----:B-1----:R-:W-:Y:S01]  /*06e0*/  UMOV UR8, 0x400 ;  /* 0x0000040000087882 */ /* 0x002fe20000000000 */
[----:B------:R-:W-:Y:S01]  /*06f0*/  UMOV UR12, 0x8 ;  /* 0x00000008000c7882 */ /* 0x000fe20000000000 */
[----:B---3--:R-:W-:Y:S01]  /*0700*/  UMOV UR10, 0x1 ;  /* 0x00000001000a7882 */ /* 0x008fe20000000000 */
[----:B------:R-:W-:Y:S02]  /*0710*/  ULEA UR8, UR6, UR8, 0x18 ;  /* 0x0000000806087291 */ /* 0x000fe4000f8ec0ff */
[----:B------:R-:W-:-:S04]  /*0720*/  UIADD3 UR12, UPT, UPT, -UR12, 0x100000, URZ ;  /* 0x001000000c0c7890 */ /* 0x000fc8000fffe1ff */
[----:B------:R-:W-:Y:S02]  /*0730*/  USHF.L.U32 UR13, UR12, 0xb, URZ ;  /* 0x0000000b0c0d7899 */ /* 0x000fe400080006ff */
[----:B------:R-:W-:Y:S01]  /*0740*/  USHF.L.U32 UR12, UR12, 0x1, URZ ;  /* 0x000000010c0c7899 */ /* 0x000fe200080006ff */
[----:B------:R-:W-:Y:S01]  /*0750*/  UMOV UR5, 0x100 ;  /* 0x0000010000057882 */ /* 0x000fe20000000000 */
[----:B------:R-:W-:-:S04]  /*0760*/  UIADD3 UR10, UPT, UPT, -UR10, 0x100000, URZ ;  /* 0x001000000a0a7890 */ /* 0x000fc8000fffe1ff */
[----:B------:R-:W-:Y:S02]  /*0770*/  USHF.L.U32 UR11, UR10, 0xb, URZ ;  /* 0x0000000b0a0b7899 */ /* 0x000fe400080006ff */
[----:B------:R-:W-:Y:S01]  /*0780*/  USHF.L.U32 UR10, UR10, 0x1, URZ ;  /* 0x000000010a0a7899 */ /* 0x000fe200080006ff */
[----:B------:R-:W-:Y:S01]  /*0790*/  UMOV UR4, 0x80 ;  /* 0x0000008000047882 */ /* 0x000fe20000000000 */
[----:B------:R-:W-:-:S04]  /*07a0*/  UIADD3 UR14, UPT, UPT, -UR5, 0x100000, URZ ;  /* 0x00100000050e7890 */ /* 0x000fc8000fffe1ff */
[----:B------:R-:W-:Y:S02]  /*07b0*/  USHF.L.U32 UR15, UR14, 0xb, URZ ;  /* 0x0000000b0e0f7899 */ /* 0x000fe400080006ff */
[----:B------:R-:W-:Y:S02]  /*07c0*/  USHF.L.U32 UR14, UR14, 0x1, URZ ;  /* 0x000000010e0e7899 */ /* 0x000fe400080006ff */
        /* <DEDUP_REMOVED lines=14> */
[----:B------:R1:W1:Y:S03]  /*08b0*/  SYNCS.EXCH.64 URZ, [UR8+0x150], UR16 ;  /* 0x0001501008ff75b2 */ /* 0x0002660008000100 */
[----:B------:R1:W1:Y:S01]  /*08c0*/  SYNCS.EXCH.64 URZ, [UR8+0x158], UR4 ;  /* 0x0001580408ff75b2 */ /* 0x0002620008000100 */
[----:B------:R-:W-:Y:S01]  /*08d0*/  NOP ;  /* 0x0000000000007918 */ /* 0x000fe20000000000 */
.L_x_3:
[----:B------:R-:W-:Y:S01]  /*08e0*/  NOP ;  /* 0x0000000000007918 */ /* 0x000fe20000000000 */
[----:B------:R-:W-:Y:S05]  /*08f0*/  BRA.U !UP4, `(.L_x_4) ;  /* 0x000000010c087547 */ /* 0x000fea000b800000 */
[----:B-12345:R-:W-:Y:S01]  /*0900*/  UCGABAR_ARV ;  /* 0x00000000000079c7 */ /* 0x03efe20008000000 */
[----:B------:R-:W-:Y:S05]  /*0910*/  BRA `(.L_x_5) ;  /* 0x0000000000047947 */ /* 0x000fea0003800000 */
.L_x_4:
[----:B-12345:R-:W-:Y:S01]  /*0920*/  NOP ;  /* 0x0000000000007918 */ /* 0x03efe20000000000 */
.L_x_5:
[----:B------:R-:W-:Y:S05]  /*0930*/  BRA.U !UP4, `(.L_x_6) ;  /* 0x000000010c0c7547 */ /* 0x000fea000b800000 */
[----:B------:R-:W-:Y:S01]  /*0940*/  UCGABAR_WAIT ;  /* 0x0000000000007dc7 */ /* 0x000fe20008000000 */
[----:B------:R-:W-:Y:S01]  /*0950*/  CCTL.IVALL ;  /* 0x00000000ff00798f */ /* 0x000fe20002000000 */
[----:B------:R-:W-:Y:S05]  /*0960*/  BRA `(.L_x_7) ;  /* 0x0000000000047947 */ /* 0x000fea0003800000 */
.L_x_6:
[----:B------:R-:W-:Y:S06]  /*0970*/  BAR.SYNC.DEFER_BLOCKING 0x0 ;  /* 0x0000000000007b1d */ /* 0x000fec0000010000 */
.L_x_7:
[----:B------:R-:W-:Y:S01]  /*0980*/  ISETP.GT.AND P0, PT, R0, 0x6, PT ;  /* 0x000000060000780c */ /* 0x000fe20003f04270 */
[----:B------:R-:W1:Y:S01]  /*0990*/  LDCU.U8 UR39, c[0x0][0x62c] ;  /* 0x0000c580ff2777ac */ /* 0x000e620008000000 */
[----:B------:R-:W2:Y:S01]  /*09a0*/  LDCU.U8 UR38, c[0x0][0x62d] ;  /* 0x0000c5a0ff2677ac */ /* 0x000ea20008000000 */
[----:B------:R-:W3:Y:S01]  /*09b0*/  LDCU.U8 UR31, c[0x0][0x638] ;  /* 0x0000c700ff1f77ac */ /* 0x000ee20008000000 */
[----:B------:R-:W4:Y:S01]  /*09c0*/  LDCU.U8 UR30, c[0x0][0x639] ;  /* 0x0000c720ff1e77ac */ /* 0x000f220008000000 */
[----:B------:R-:W5:Y:S01]  /*09d0*/  LDCU.U8 UR23, c[0x0][0x644] ;  /* 0x0000c880ff1777ac */ /* 0x000f620008000000 */
[----:B------:R-:W1:Y:S01]  /*09e0*/  LDCU.U8 UR22, c[0x0][0x645] ;  /* 0x0000c8a0ff1677ac */ /* 0x000e620008000000 */
[----:B------:R-:W1:Y:S01]  /*09f0*/  LDCU.U8 UR15, c[0x0][0x650] ;  /* 0x0000ca00ff0f77ac */ /* 0x000e620008000000 */
[----:B------:R-:W1:Y:S05]  /*0a00*/  LDCU.U8 UR14, c[0x0][0x651] ;  /* 0x0000ca20ff0e77ac */ /* 0x000e6a0008000000 */
[----:B------:R-:W-:Y:S05]  /*0a10*/  @P0 BRA `(.L_x_8) ;  /* 0x00000000003c0947 */ /* 0x000fea0003800000 */
[----:B------:R-:W-:-:S05]  /*0a20*/  IMAD.MOV.U32 R3, RZ, RZ, -0x4 ;  /* 0xfffffffcff037424 */ /* 0x000fca00078e00ff */
[----:B------:R-:W-:-:S05]  /*0a30*/  VIADDMNMX.U32 R3, R0, R3, 0x3, PT ;  /* 0x0000000300037446 */ /* 0x000fca0003800003 */
[----:B------:R-:W-:-:S04]  /*0a40*/  IMAD.SHL.U32 R3, R3, 0x4, RZ ;  /* 0x0000000403037824 */ /* 0x000fc800078e00ff */
[----:B------:R-:W5:Y:S02]  /*0a50*/  LDC R4, c[0x2][R3] ;  /* 0x0080000003047b82 */ /* 0x000f640000000800 */
[----:B-----5:R-:W-:-:S04]  /*0a60*/  SHF.R.S32.HI R5, RZ, 0x1f, R4 ;  /* 0x0000001fff057819 */ /* 0x020fc80000011404 */
.L_x_149:
[----:B-1234-:R-:W-:Y:S05]  /*0a70*/  BRX R4 -0xa80                                                                                                                                                                                                      (*"BRANCH_TARGETS .L_x_150,.L_x_151,.L_x_152,.L_x_10"*) ;  /* 0xfffffff404607949 */ /* 0x01efea000383ffff */
.L_x_152:
[----:B------:R-:W-:-:S08]  /*0a80*/  NOP ;  /* 0x0000000000007918 */ /* 0x000fd00000000000 */
[----:B------:R-:W1:-:S00]  /*0a90*/  USETMAXREG.DEALLOC.CTAPOOL 0x30 ;  /* 0x00000030000079c8 */ /* 0x000e4000080e0500 */
[----:B-1----:R-:W-:Y:S05]  /*0aa0*/  BRA `(.L_x_9) ;  /* 0x0000003400f07947 */ /* 0x002fea0003800000 */
.L_x_151:
[----:B------:R-:W-:-:S08]  /*0ab0*/  NOP ;  /* 0x0000000000007918 */ /* 0x000fd00000000000 */
[----:B------:R-:W1:-:S00]  /*0ac0*/  USETMAXREG.DEALLOC.CTAPOOL 0x30 ;  /* 0x00000030000079c8 */ /* 0x000e4000080e0500 */
[----:B-1----:R-:W-:Y:S05]  /*0ad0*/  BRA `(.L_x_9) ;  /* 0x0000003400e47947 */ /* 0x002fea0003800000 */
.L_x_150:
[----:B------:R-:W-:-:S08]  /*0ae0*/  NOP ;  /* 0x0000000000007918 */ /* 0x000fd00000000000 */
[----:B------:R-:W1:-:S00]  /*0af0*/  USETMAXREG.DEALLOC.CTAPOOL 0x30 ;  /* 0x00000030000079c8 */ /* 0x000e4000080e0500 */
[----:B-1----:R-:W-:Y:S05]  /*0b00*/  BRA `(.L_x_9) ;  /* 0x0000003400d87947 */ /* 0x002fea0003800000 */
.L_x_8:
[----:B------:R-:W-:-:S05]  /*0b10*/  IMAD.MOV.U32 R3, RZ, RZ, -0x7 ;  /* 0xfffffff9ff037424 */ /* 0x000fca00078e00ff */
[----:B------:R-:W-:-:S05]  /*0b20*/  VIADDMNMX.U32 R3, R0, R3, 0x8, PT ;  /* 0x0000000800037446 */ /* 0x000fca0003800003 */
[----:B------:R-:W-:-:S04]  /*0b30*/  IMAD.SHL.U32 R3, R3, 0x4, RZ ;  /* 0x0000000403037824 */ /* 0x000fc800078e00ff */
[----:B------:R-:W5:Y:S02]  /*0b40*/  LDC R4, c[0x2][R3+0x10] ;  /* 0x0080040003047b82 */ /* 0x000f640000000800 */
[----:B-----5:R-:W-:-:S04]  /*0b50*/  SHF.R.S32.HI R5, RZ, 0x1f, R4 ;  /* 0x0000001fff057819 */ /* 0x020fc80000011404 */
.L_x_154:
[----:B-1234-:R-:W-:Y:S05]  /*0b60*/  BRX R4 -0xb70                                                                                                                                                                                                      (*"BRANCH_TARGETS .L_x_155,.L_x_156,.L_x_162"*) ;  /* 0xfffffff404247949 */ /* 0x01efea000383ffff */
.L_x_156:
[----:B------:R-:W-:-:S13]  /*0b70*/  ISETP.NE.AND P0, PT, R0, 0xf, PT ;  /* 0x0000000f0000780c */ /* 0x000fda0003f05270 */
[----:B------:R-:W-:Y:S05]  /*0b80*/  @P0 BRA `(.L_x_10) ;  /* 0x0000001400f80947 */ /* 0x000fea0003800000 */
[----:B------:R-:W-:-:S08]  /*0b90*/  NOP ;  /* 0x0000000000007918 */ /* 0x000fd00000000000 */
[----:B------:R-:W1:-:S00]  /*0ba0*/  USETMAXREG.DEALLOC.CTAPOOL 0x30 ;  /* 0x00000030000079c8 */ /* 0x000e4000080e0500 */
[----:B-1----:R-:W-:Y:S05]  /*0bb0*/  BRA `(.L_x_9) ;  /* 0x0000003400ac7947 */ /* 0x002fea0003800000 */
.L_x_155:
[----:B------:R-:W-:-:S08]  /*0bc0*/  NOP ;  /* 0x0000000000007918 */ /* 0x000fd00000000000 */
[----:B------:R-:W1:-:S00]  /*0bd0*/  USETMAXREG.DEALLOC.CTAPOOL 0x30 ;  /* 0x00000030000079c8 */ /* 0x000e4000080e0500 */
[----:B-1----:R-:W-:Y:S05]  /*0be0*/  BRA `(.L_x_9) ;  /* 0x0000003400a07947 */ /* 0x002fea0003800000 */
.L_x_162:
[----:B------:R-:W-:-:S08]  /*0bf0*/  NOP ;  /* 0x0000000000007918 */ /* 0x000fd00000000000 */
[----:B------:R-:W1:-:S00]  /*0c00*/  USETMAXREG.DEALLOC.CTAPOOL 0x30 ;  /* 0x00000030000079c8 */ /* 0x000e4000080e0500 */
[----:B------:R-:W2:Y:S01]  /*0c10*/  LDCU UR8, c[0x0][0x640] ;  /* 0x0000c800ff0877ac */ /* 0x000ea20008000800 */
[----:B-1----:R-:W-:Y:S01]  /*0c20*/  HFMA2 R6, -RZ, RZ, 0, 5.9604644775390625e-08 ;  /* 0x00000001ff067431 */ /* 0x002fe200000001ff */
[----:B------:R-:W-:Y:S01]  /*0c30*/  MOV R4, 0x1 ;  /* 0x0000000100047802 */ /* 0x000fe20000000f00 */
[----:B------:R-:W1:Y:S01]  /*0c40*/  LDCU UR4, c[0x0][0x654] ;  /* 0x0000ca80ff0477ac */ /* 0x000e620008000800 */
[----:B------:R-:W3:Y:S01]  /*0c50*/  LDCU UR10, c[0x0][0x63c] ;  /* 0x0000c780ff0a77ac */ /* 0x000ee20008000800 */
[----:B------:R-:W-:Y:S01]  /*0c60*/  UMOV UR33, URZ ;  /* 0x000000ff00217c82 */ /* 0x000fe20008000000 */
[----:B--2---:R-:W-:-:S07]  /*0c70*/  UIMAD.WIDE.U32 UR8, UR46, UR8, URZ ;  /* 0x000000082e0872a5 */ /* 0x004fce000f8e00ff */
[----:B------:R-:W-:Y:S02]  /*0c80*/  UMOV UR5, UR9 ;  /* 0x0000000900057c82 */ /* 0x000fe40008000000 */
[----:B------:R-:W-:Y:S02]  /*0c90*/  UIADD3 UR11, UPT, UPT, -UR5, UR46, URZ ;  /* 0x0000002e050b7290 */ /* 0x000fe4000fffe1ff */
[----:B------:R-:W2:Y:S02]  /*0ca0*/  LDCU.64 UR8, c[0x0][0x630] ;  /* 0x0000c600ff0877ac */ /* 0x000ea40008000a00 */
[----:B------:R-:W-:-:S04]  /*0cb0*/  USHF.R.U32.HI UR11, URZ, UR23, UR11 ;  /* 0x00000017ff0b7299 */ /* 0x000fc8000801160b */
[----:B------:R-:W-:-:S04]  /*0cc0*/  UIADD3 UR11, UPT, UPT, UR5, UR11, URZ ;  /* 0x0000000b050b7290 */ /* 0x000fc8000fffe0ff */
[----:B------:R-:W-:-:S04]  /*0cd0*/  USHF.R.U32.HI UR11, URZ, UR22, UR11 ;  /* 0x00000016ff0b7299 */ /* 0x000fc8000801160b */
[----:B-1----:R-:W-:Y:S02]  /*0ce0*/  UISETP.GE.AND UP0, UPT, UR11, UR4, UPT ;  /* 0x000000040b00728c */ /* 0x002fe4000bf06270 */
[----:B------:R-:W-:Y:S02]  /*0cf0*/  UIADD3 UR4, UPT, UPT, -UR11, URZ, URZ ;  /* 0x000000ff0b047290 */ /* 0x000fe4000fffe1ff */
[----:B------:R-:W-:Y:S02]  /*0d00*/  USEL UR12, UR30, UR14, !UP0 ;  /* 0x0000000e1e0c7287 */ /* 0x000fe4000c000000 */
[----:B---3--:R-:W-:Y:S02]  /*0d10*/  UIMAD UR10, UR4, UR10, UR46 ;  /* 0x0000000a040a72a4 */ /* 0x008fe4000f8e022e */
[----:B------:R-:W-:Y:S02]  /*0d20*/  USEL UR4, UR31, UR15, !UP0 ;  /* 0x0000000f1f047287 */ /* 0x000fe4000c000000 */
[----:B------:R-:W-:Y:S01]  /*0d30*/  ULOP3.LUT UR12, UR12, 0xff, URZ, 0xc0, !UPT ;  /* 0x000000ff0c0c7892 */ /* 0x000fe2000f8ec0ff */
[----:B--2---:R-:W1:Y:S01]  /*0d40*/  @UP0 LDCU UR9, c[0x0][0x64c] ;  /* 0x0000c980ff0907ac */ /* 0x004e620008000800 */
[----:B------:R-:W-:Y:S01]  /*0d50*/  ULOP3.LUT UR4, UR4, 0xff, URZ, 0xc0, !UPT ;  /* 0x000000ff04047892 */ /* 0x000fe2000f8ec0ff */
[----:B------:R-:W2:Y:S01]  /*0d60*/  @UP0 LDCU UR8, c[0x0][0x648] ;  /* 0x0000c900ff0807ac */ /* 0x000ea20008000800 */
[----:B-1----:R-:W-:-:S07]  /*0d70*/  UIMAD.WIDE.U32 UR16, UR10, UR9, URZ ;  /* 0x000000090a1072a5 */ /* 0x002fce000f8e00ff */
[----:B------:R-:W-:Y:S02]  /*0d80*/  UMOV UR9, UR17 ;  /* 0x0000001100097c82 */ /* 0x000fe40008000000 */
[----:B------:R-:W-:-:S04]  /*0d90*/  UIADD3 UR25, UPT, UPT, UR10, -UR9, URZ ;  /* 0x800000090a197290 */ /* 0x000fc8000fffe0ff */
[----:B------:R-:W-:Y:S01]  /*0da0*/  USHF.R.U32.HI UR25, URZ, UR4, UR25 ;  /* 0x00000004ff197299 */ /* 0x000fe20008011619 */
[----:B------:R-:W1:Y:S03]  /*0db0*/  LDCU.64 UR4, c[0x0][0x620] ;  /* 0x0000c400ff0477ac */ /* 0x000e660008000a00 */
[----:B------:R-:W-:Y:S01]  /*0dc0*/  UIADD3 UR25, UPT, UPT, UR9, UR25, URZ ;  /* 0x0000001909197290 */ /* 0x000fe2000fffe0ff */
[----:B------:R-:W3:Y:S03]  /*0dd0*/  LDCU UR9, c[0x0][0x628] ;  /* 0x0000c500ff0977ac */ /* 0x000ee60008000800 */
[----:B------:R-:W-:-:S04]  /*0de0*/  USHF.R.U32.HI UR25, URZ, UR12, UR25 ;  /* 0x0000000cff197299 */ /* 0x000fc80008011619 */
[----:B------:R-:W-:-:S04]  /*0df0*/  UIADD3 UR12, UPT, UPT, -UR25, URZ, URZ ;  /* 0x000000ff190c7290 */ /* 0x000fc8000fffe1ff */
[----:B--2---:R-:W-:-:S04]  /*0e00*/  UIMAD UR8, UR8, UR12, UR10 ;  /* 0x0000000c080872a4 */ /* 0x004fc8000f8e020a */
[----:B-1----:R-:W-:Y:S01]  /*0e10*/  UIMAD UR11, UR11, UR4, UR8 ;  /* 0x000000040b0b72a4 */ /* 0x002fe2000f8e0208 */
[----:B------:R-:W1:Y:S03]  /*0e20*/  LDCU UR4, c[0x0][0x60c] ;  /* 0x0000c180ff0477ac */ /* 0x000e660008000800 */
[----:B---3--:R-:W-:-:S04]  /*0e30*/  UIMAD.WIDE.U32 UR8, UR11, UR9, URZ ;  /* 0x000000090b0872a5 */ /* 0x008fc8000f8e00ff */
[----:B------:R-:W-:-:S04]  /*0e40*/  UIADD3 UR8, UPT, UPT, UR11, -UR9, URZ ;  /* 0x800000090b087290 */ /* 0x000fc8000fffe0ff */
[----:B------:R-:W-:-:S04]  /*0e50*/  USHF.R.U32.HI UR8, URZ, UR39, UR8 ;  /* 0x00000027ff087299 */ /* 0x000fc80008011608 */
[----:B------:R-:W-:Y:S02]  /*0e60*/  UIADD3 UR8, UPT, UPT, UR9, UR8, URZ ;  /* 0x0000000809087290 */ /* 0x000fe4000fffe0ff */
[----:B-1----:R-:W-:Y:S02]  /*0e70*/  UISETP.GE.AND UP0, UPT, UR46, UR4, UPT ;  /* 0x000000042e00728c */ /* 0x002fe4000bf06270 */
[----:B------:R-:W-:-:S04]  /*0e80*/  USHF.R.U32.HI UR53, URZ, UR38, UR8 ;  /* 0x00000026ff357299 */ /* 0x000fc80008011608 */
[----:B------:R-:W-:-:S04]  /*0e90*/  UIADD3 UR52, UPT, UPT, -UR53, URZ, URZ ;  /* 0x000000ff35347290 */ /* 0x000fc8000fffe1ff */
[----:B------:R-:W-:Y:S01]  /*0ea0*/  UIMAD UR52, UR52, UR5, UR11 ;  /* 0x00000005343472a4 */ /* 0x000fe2000f8e020b */
[----:B------:R-:W-:Y:S11]  /*0eb0*/  BRA.U UP0, `(.L_x_11) ;  /* 0x0000000d00d87547 */ /* 0x000ff6000b800000 */
[----:B------:R-:W-:Y:S01]  /*0ec0*/  UMOV UR4, 0x400 ;  /* 0x0000040000047882 */ /* 0x000fe20000000000 */
[----:B------:R-:W-:Y:S01]  /*0ed0*/  MOV R4, 0x80000000 ;  /* 0x8000000000047802 */ /* 0x000fe20000000f00 */
[----:B------:R-:W-:Y:S01]  /*0ee0*/  ULEA UR4, UR6, UR4, 0x18 ;  /* 0x0000000406047291 */ /* 0x000fe2000f8ec0ff */
[----:B------:R-:W1:Y:S01]  /*0ef0*/  LDCU UR24, c[0x0][0x614] ;  /* 0x0000c280ff1877ac */ /* 0x000e620008000800 */
[----:B------:R-:W2:Y:S07]  /*0f00*/  LDCU UR6, c[0x0][0x38c] ;  /* 0x00007180ff0677ac */ /* 0x000eae0008000800 */
[----:B------:R-:W3:Y:S01]  /*0f10*/  SYNCS.PHASECHK.TRANS64.TRYWAIT P0, [UR4+0x90], R4 ;  /* 0x00009004ff0075a7 */ /* 0x000ee20008001104 */
[----:B------:R-:W4:Y:S01]  /*0f20*/  LDCU UR29, c[0x0][0x380] ;  /* 0x00007000ff1d77ac */ /* 0x000f220008000800 */
[----:B------:R-:W-:Y:S01]  /*0f30*/  UMOV UR34, 0x0 ;  /* 0x0000000000227882 */ /* 0x000fe20000000000 */
[----:B------:R-:W-:Y:S01]  /*0f40*/  UMOV UR35, 0x1 ;  /* 0x0000000100237882 */ /* 0x000fe20000000000 */
[----:B------:R-:W5:Y:S01]  /*0f50*/  LDCU.64 UR26, c[0x0][0x348] ;  /* 0x00006900ff1a77ac */ /* 0x000f620008000a00 */
[----:B-1----:R-:W-:Y:S01]  /*0f60*/  UIADD3 UR5, UPT, UPT, -UR25, UR24, URZ ;  /* 0x0000001819057290 */ /* 0x002fe2000fffe1ff */
[----:B------:R-:W1:Y:S01]  /*0f70*/  LDCU.64 UR12, c[0x0][0x348] ;  /* 0x00006900ff0c77ac */ /* 0x000e620008000a00 */
[----:B--2---:R-:W-:-:S02]  /*0f80*/  UIADD3 UR19, UPT, UPT, -UR6, URZ, URZ ;  /* 0x000000ff06137290 */ /* 0x004fc4000fffe1ff */
[----:B----4-:R-:W-:Y:S02]  /*0f90*/  UIADD3 UR29, UPT, UPT, UR6, -UR29, URZ ;  /* 0x8000001d061d7290 */ /* 0x010fe4000fffe0ff */
[----:B------:R-:W-:Y:S02]  /*0fa0*/  USHF.R.S32.HI UR19, URZ, 0x1f, UR19 ;  /* 0x0000001fff137899 */ /* 0x000fe40008011413 */
[----:B------:R-:W-:Y:S02]  /*0fb0*/  ULEA UR29, UR5, UR29, 0x7 ;  /* 0x0000001d051d7291 */ /* 0x000fe4000f8e38ff */
[----:B------:R-:W-:Y:S02]  /*0fc0*/  UIADD3 UR9, UPT, UPT, UR6, -0x1, URZ ;  /* 0xffffffff06097890 */ /* 0x000fe4000fffe0ff */
[----:B------:R-:W-:Y:S02]  /*0fd0*/  UIADD3 UR5, UPT, UPT, -UR29, URZ, URZ ;  /* 0x000000ff1d057290 */ /* 0x000fe4000fffe1ff */
[----:B------:R-:W-:-:S02]  /*0fe0*/  UIADD3 UR28, UPT, UPT, UR29, -0x1, URZ ;  /* 0xffffffff1d1c7890 */ /* 0x000fc4000fffe0ff */
[----:B------:R-:W-:Y:S02]  /*0ff0*/  UISETP.GT.AND UP3, UPT, UR6, URZ, UPT ;  /* 0x000000ff0600728c */ /* 0x000fe4000bf64270 */
[----:B------:R-:W-:Y:S02]  /*1000*/  USHF.R.S32.HI UR5, URZ, 0x1f, UR5 ;  /* 0x0000001fff057899 */ /* 0x000fe40008011405 */
[----:B------:R-:W-:Y:S02]  /*1010*/  ULEA.HI UR19, UR19, -UR6, URZ, 0x7 ;  /* 0x8000000613137291 */ /* 0x000fe4000f8f38ff */
[----:B------:R-:W-:Y:S02]  /*1020*/  USHF.R.S32.HI UR8, URZ, 0x1f, UR9 ;  /* 0x0000001fff087899 */ /* 0x000fe40008011409 */
[----:B------:R-:W-:Y:S02]  /*1030*/  USHF.R.S32.HI UR6, URZ, 0x1f, UR28 ;  /* 0x0000001fff067899 */ /* 0x000fe4000801141c */
[----:B------:R-:W-:-:S02]  /*1040*/  ULEA.HI UR5, UR5, -UR29, URZ, 0x7 ;  /* 0x8000001d05057291 */ /* 0x000fc4000f8f38ff */
[----:B------:R-:W-:Y:S02]  /*1050*/  ULEA.HI UR8, UR8, UR9, URZ, 0x7 ;  /* 0x0000000908087291 */ /* 0x000fe4000f8f38ff */
[----:B------:R-:W-:Y:S02]  /*1060*/  ULEA.HI UR28, UR6, UR28, URZ, 0x7 ;  /* 0x0000001c061c7291 */ /* 0x000fe4000f8f38ff */
[----:B------:R-:W-:Y:S02]  /*1070*/  USHF.R.S32.HI UR6, URZ, 0x7, UR5 ;  /* 0x00000007ff067899 */ /* 0x000fe40008011405 */
[----:B------:R-:W-:Y:S02]  /*1080*/  UISETP.GT.AND UP4, UPT, UR29, URZ, UPT ;  /* 0x000000ff1d00728c */ /* 0x000fe4000bf84270 */
[----:B------:R-:W-:Y:S02]  /*1090*/  USHF.R.S32.HI UR19, URZ, 0x7, UR19 ;  /* 0x00000007ff137899 */ /* 0x000fe40008011413 */
[----:B------:R-:W-:-:S02]  /*10a0*/  @UP3 UIMAD.WIDE UR16, UR8, 0x2000000, UR34 ;  /* 0x02000000081038a5 */ /* 0x000fc4000f8e0222 */
[----:B------:R-:W-:Y:S02]  /*10b0*/  UIADD3 UR8, UPT, UPT, -UR6, URZ, URZ ;  /* 0x000000ff06087290 */ /* 0x000fe4000fffe1ff */
[----:B------:R-:W-:Y:S02]  /*10c0*/  ULEA.HI.SX32 UR5, UR28, 0x1, 0x19 ;  /* 0x000000011c057891 */ /* 0x000fe4000f8fcaff */
[----:B------:R-:W-:Y:S01]  /*10d0*/  UIADD3 UR6, UPT, UPT, -UR19, URZ, URZ ;  /* 0x000000ff13067290 */ /* 0x000fe2000fffe1ff */
[----:B------:R-:W2:Y:S04]  /*10e0*/  LDCU.64 UR10, c[0x0][0x348] ;  /* 0x00006900ff0a77ac */ /* 0x000ea80008000a00 */
[----:B------:R-:W-:Y:S02]  /*10f0*/  @!UP4 UMOV UR5, UR8 ;  /* 0x000000080005cc82 */ /* 0x000fe40008000000 */
[----:B------:R-:W-:Y:S01]  /*1100*/  @UP3 UMOV UR6, UR17 ;  /* 0x0000001100063c82 */ /* 0x000fe20008000000 */
[----:B------:R-:W-:-:S02]  /*1110*/  UIADD3 UR17, UPT, UPT, UR4, 0x10, URZ ;  /* 0x0000001004117890 */ /* 0x000fc4000fffe0ff */
[----:B------:R-:W-:Y:S02]  /*1120*/  UISETP.LT.AND UP3, UPT, UR5, UR6, UPT ;  /* 0x000000060500728c */ /* 0x000fe4000bf61270 */
[----:B-----5:R-:W-:Y:S02]  /*1130*/  UIADD3 UR36, UP2, UPT, UR26, 0x100, URZ ;  /* 0x000001001a247890 */ /* 0x020fe4000ff5e0ff */
[----:B------:R-:W-:Y:S02]  /*1140*/  USEL UR6, UR5, UR6, UP3 ;  /* 0x0000000605067287 */ /* 0x000fe40009800000 */
[----:B------:R-:W-:Y:S02]  /*1150*/  ULOP3.LUT UR17, UR17, 0xfefffc10, URZ, 0xc0, !UPT ;  /* 0xfefffc1011117892 */ /* 0x000fe4000f8ec0ff */
[----:B------:R-:W-:Y:S02]  /*1160*/  USHF.L.U32 UR5, UR6, 0x7, URZ ;  /* 0x0000000706057899 */ /* 0x000fe400080006ff */
[----:B-1----:R-:W-:-:S02]  /*1170*/  UIADD3 UR34, UP1, UPT, UR12, 0x100, URZ ;  /* 0x000001000c227890 */ /* 0x002fc4000ff3e0ff */
[----:B------:R-:W-:Y:S02]  /*1180*/  UIADD3.X UR37, UPT, UPT, URZ, UR27, URZ, UP2, !UPT ;  /* 0x0000001bff257290 */ /* 0x000fe400097fe4ff */
[----:B------:R-:W-:Y:S02]  /*1190*/  USHF.L.U32 UR32, UR47, 0x6, URZ ;  /* 0x000000062f207899 */ /* 0x000fe400080006ff */
[----:B--2---:R-:W-:Y:S02]  /*11a0*/  UIADD3 UR28, UP0, UPT, UR10, 0x100, URZ ;  /* 0x000001000a1c7890 */ /* 0x004fe4000ff1e0ff */
[----:B------:R-:W-:Y:S02]  /*11b0*/  UIADD3 UR27, UPT, UPT, UR5, -0x80, URZ ;  /* 0xffffff80051b7890 */ /* 0x000fe4000fffe0ff */
[----:B------:R-:W-:Y:S02]  /*11c0*/  UIADD3.X UR35, UPT, UPT, URZ, UR13, URZ, UP1, !UPT ;  /* 0x0000000dff237290 */ /* 0x000fe40008ffe4ff */
[----:B------:R-:W-:Y:S01]  /*11d0*/  UISETP.NE.AND UP6, UPT, UR47, URZ, UPT ;  /* 0x000000ff2f00728c */ /* 0x000fe2000bfc5270 */
[----:B------:R-:W-:Y:S01]  /*11e0*/  UMOV UR18, URZ ;  /* 0x000000ff00127c82 */ /* 0x000fe20008000000 */
[----:B------:R-:W-:Y:S01]  /*11f0*/  UMOV UR20, UR52 ;  /* 0x0000003400147c82 */ /* 0x000fe20008000000 */
[----:B------:R-:W-:Y:S01]  /*1200*/  UMOV UR21, UR53 ;  /* 0x0000003500157c82 */ /* 0x000fe20008000000 */
[----:B------:R-:W-:-:S02]  /*1210*/  UIADD3.X UR29, UPT, UPT, URZ, UR11, URZ, UP0, !UPT ;  /* 0x0000000bff1d7290 */ /* 0x000fc400087fe4ff */
[----:B------:R-:W-:Y:S02]  /*1220*/  UIADD3 UR16, UPT, UPT, UR4, 0x6800, URZ ;  /* 0x0000680004107890 */ /* 0x000fe4000fffe0ff */
[----:B------:R-:W-:Y:S02]  /*1230*/  UIADD3 UR8, UPT, UPT, UR4, 0x7800, URZ ;  /* 0x0000780004087890 */ /* 0x000fe4000fffe0ff */
[----:B------:R-:W-:Y:S02]  /*1240*/  UIADD3 UR48, UPT, UPT, UR4, 0x8800, URZ ;  /* 0x0000880004307890 */ /* 0x000fe4000fffe0ff */
[----:B------:R-:W-:Y:S01]  /*1250*/  UIADD3 UR19, UPT, UPT, UR32, UR27, URZ ;  /* 0x0000001b20137290 */ /* 0x000fe2000fffe0ff */
[----:B------:R-:W-:Y:S01]  /*1260*/  UMOV UR10, 0x40 ;  /* 0x00000040000a7882 */ /* 0x000fe20000000000 */
[----:B------:R-:W-:Y:S01]  /*1270*/  UMOV UR12, UR52 ;  /* 0x00000034000c7c82 */ /* 0x000fe20008000000 */
[----:B------:R-:W-:Y:S01]  /*1280*/  UMOV UR13, UR53 ;  /* 0x00000035000d7c82 */ /* 0x000fe20008000000 */
[----:B------:R-:W-:Y:S01]  /*1290*/  UMOV UR9, UR17 ;  /* 0x0000001100097c82 */ /* 0x000fe20008000000 */
[----:B---3--:R-:W-:Y:S07]  /*12a0*/  @!P0 BRA `(.L_x_12) ;  /* 0x000000d000dc8947 */ /* 0x008fee0003800000 */
.L_x_89:
[----:B------:R-:W-:Y:S05]  /*12b0*/  BRA.U UP6, `(.L_x_13) ;  /* 0x00000001060c7547 */ /* 0x000fea000b800000 */
[----:B------:R-:W-:-:S13]  /*12c0*/  ELECT P0, URZ, PT ;  /* 0x0000000000ff782f */ /* 0x000fda0003800000 */
[----:B-1----:R-:W-:-:S04]  /*12d0*/  @P0 MOV R3, 0x6000 ;  /* 0x0000600000030802 */ /* 0x002fc80000000f00 */
[----:B------:R2:W-:Y:S03]  /*12e0*/  @P0 SYNCS.ARRIVE.TRANS64 RZ, [UR4+0x10], R3 ;  /* 0x00001003ffff09a7 */ /* 0x0005e60008000004 */
.L_x_13:
[----:B------:R-:W-:Y:S01]  /*12f0*/  UMOV UR11, UR19 ;  /* 0x00000013000b7c82 */ /* 0x000fe20008000000 */
[----:B------:R3:W-:Y:S01]  /*1300*/  UTMALDG.4D.2CTA [UR16], [UR36], desc[URZ] ;  /* 0x0000ff10240075b4 */ /* 0x0007e20008219000 */
[----:B------:R-:W-:Y:S01]  /*1310*/  UMOV UR50, 0x80 ;  /* 0x0000008000327882 */ /* 0x000fe20000000000 */
[----:B------:R-:W-:Y:S01]  /*1320*/  UMOV UR49, UR17 ;  /* 0x0000001100317c82 */ /* 0x000fe20008000000 */
[----:B------:R-:W-:Y:S01]  /*1330*/  UMOV UR51, UR19 ;  /* 0x0000001300337c82 */ /* 0x000fe20008000000 */
[----:B------:R4:W-:Y:S01]  /*1340*/  UTMALDG.4D.2CTA [UR8], [UR34], desc[URZ] ;  /* 0x0000ff08220075b4 */ /* 0x0009e20008219000 */
[----:B------:R5:W-:Y:S01]  /*1350*/  UTMALDG.4D.2CTA [UR48], [UR28], desc[URZ] ;  /* 0x0000ff301c0075b4 */ /* 0x000be20008219000 */
[----:B------:R-:W1:Y:S01]  /*1360*/  SYNCS.PHASECHK.TRANS64.TRYWAIT P0, [UR4+0x8], R4 ;  /* 0x00000804ff0075a7 */ /* 0x000e620008001104 */
[----:B---3--:R-:W3:Y:S01]  /*1370*/  LDCU.64 UR16, c[0x0][0x348] ;  /* 0x00006900ff1077ac */ /* 0x008ee20008000a00 */
[----:B------:R-:W-:Y:S01]  /*1380*/  ULOP3.LUT UR19, URZ, UR25, URZ, 0x33, !UPT ;  /* 0x00000019ff137292 */ /* 0x000fe2000f8e33ff */
[----:B------:R-:W-:Y:S01]  /*1390*/  UMOV UR18, URZ ;  /* 0x000000ff00127c82 */ /* 0x000fe20008000000 */
[----:B------:R-:W-:Y:S01]  /*13a0*/  UMOV UR20, UR52 ;  /* 0x0000003400147c82 */ /* 0x000fe20008000000 */
[----:B----4-:R-:W4:Y:S01]  /*13b0*/  LDCU.64 UR8, c[0x0][0x348] ;  /* 0x00006900ff0877ac */ /* 0x010f220008000a00 */
[----:B------:R-:W-:Y:S01]  /*13c0*/  UIADD3 UR19, UPT, UPT, UR19, UR24, URZ ;  /* 0x0000001813137290 */ /* 0x000fe2000fffe0ff */
[----:B------:R-:W-:Y:S01]  /*13d0*/  UMOV UR21, UR53 ;  /* 0x0000003500157c82 */ /* 0x000fe20008000000 */
[----:B------:R-:W-:Y:S01]  /*13e0*/  UMOV UR10, 0x40 ;  /* 0x00000040000a7882 */ /* 0x000fe20000000000 */
[----:B-----5:R-:W5:Y:S01]  /*13f0*/  LDCU.64 UR28, c[0x0][0x348] ;  /* 0x00006900ff1c77ac */ /* 0x020f620008000a00 */
[----:B------:R-:W-:-:S02]  /*1400*/  ULEA UR19, UR19, UR47, 0x1 ;  /* 0x0000002f13137291 */ /* 0x000fc4000f8e08ff */
[----:B------:R-:W-:Y:S02]  /*1410*/  UIADD3 UR48, UPT, UPT, UR4, 0x4800, URZ ;  /* 0x0000480004307890 */ /* 0x000fe4000fffe0ff */
[----:B------:R-:W-:Y:S02]  /*1420*/  USHF.L.U32 UR19, UR19, 0x7, URZ ;  /* 0x0000000713137899 */ /* 0x000fe400080006ff */
[----:B----4-:R-:W-:Y:S02]  /*1430*/  UIADD3 UR24, UP0, UPT, UR8, 0x80, URZ ;  /* 0x0000008008187890 */ /* 0x010fe4000ff1e0ff */
[----:B------:R-:W-:Y:S02]  /*1440*/  UIADD3 UR8, UPT, UPT, UR4, 0x2800, URZ ;  /* 0x0000280004087890 */ /* 0x000fe4000fffe0ff */
[----:B------:R-:W-:Y:S01]  /*1450*/  UIADD3.X UR25, UPT, UPT, URZ, UR9, URZ, UP0, !UPT ;  /* 0x00000009ff197290 */ /* 0x000fe200087fe4ff */
[----:B------:R-:W-:Y:S01]  /*1460*/  UMOV UR12, UR52 ;  /* 0x00000034000c7c82 */ /* 0x000fe20008000000 */
[----:B------:R-:W-:Y:S01]  /*1470*/  UMOV UR13, UR53 ;  /* 0x00000035000d7c82 */ /* 0x000fe20008000000 */
[----:B-----5:R-:W-:-:S02]  /*1480*/  UIADD3 UR34, UP2, UPT, UR28, 0x80, URZ ;  /* 0x000000801c227890 */ /* 0x020fc4000ff5e0ff */
[----:B---3--:R-:W-:Y:S02]  /*1490*/  UIADD3 UR28, UP1, UPT, UR16, 0x80, URZ ;  /* 0x00000080101c7890 */ /* 0x008fe4000ff3e0ff */
[----:B------:R-:W-:Y:S02]  /*14a0*/  UIADD3.X UR35, UPT, UPT, URZ, UR29, URZ, UP2, !UPT ;  /* 0x0000001dff237290 */ /* 0x000fe400097fe4ff */
[----:B------:R-:W-:Y:S02]  /*14b0*/  UIADD3.X UR29, UPT, UPT, URZ, UR17, URZ, UP1, !UPT ;  /* 0x00000011ff1d7290 */ /* 0x000fe40008ffe4ff */
[----:B------:R-:W-:Y:S02]  /*14c0*/  ULOP3.LUT UR17, UR4, 0xfefffc00, URZ, 0xc0, !UPT ;  /* 0xfefffc0004117892 */ /* 0x000fe4000f8ec0ff */
[----:B------:R-:W-:Y:S01]  /*14d0*/  UIADD3 UR16, UPT, UPT, UR4, 0x800, URZ ;  /* 0x0000080004107890 */ /* 0x000fe2000fffe0ff */
[----:B------:R-:W-:-:S04]  /*14e0*/  UMOV UR11, UR19 ;  /* 0x00000013000b7c82 */ /* 0x000fc80008000000 */
[----:B------:R-:W-:Y:S01]  /*14f0*/  UMOV UR9, UR17 ;  /* 0x0000001100097c82 */ /* 0x000fe20008000000 */
[----:B-1----:R-:W-:Y:S05]  /*1500*/  @!P0 BRA `(.L_x_14) ;  /* 0x000000d000648947 */ /* 0x002fea0003800000 */
.L_x_91:
[----:B------:R-:W-:Y:S05]  /*1510*/  BRA.U UP6, `(.L_x_15) ;  /* 0x00000001060c7547 */ /* 0x000fea000b800000 */
[----:B------:R-:W-:-:S13]  /*1520*/  ELECT P0, URZ, PT ;  /* 0x0000000000ff782f */ /* 0x000fda0003800000 */
[----:B-12---:R-:W-:-:S04]  /*1530*/  @P0 MOV R3, 0xc000 ;  /* 0x0000c00000030802 */ /* 0x006fc80000000f00 */
[----:B------:R3:W-:Y:S03]  /*1540*/  @P0 SYNCS.ARRIVE.TRANS64 RZ, [UR4], R3 ;  /* 0x00000003ffff09a7 */ /* 0x0007e60008000004 */
.L_x_15:
[----:B------:R4:W-:Y:S01]  /*1550*/  UTMALDG.4D.2CTA [UR16], [UR34], desc[URZ] ;  /* 0x0000ff10220075b4 */ /* 0x0009e20008219000 */
[----:B------:R-:W-:Y:S01]  /*1560*/  UMOV UR50, 0x80 ;  /* 0x0000008000327882 */ /* 0x000fe20000000000 */
[----:B------:R-:W-:Y:S01]  /*1570*/  UMOV UR49, UR17 ;  /* 0x0000001100317c82 */ /* 0x000fe20008000000 */
[----:B------:R-:W-:Y:S01]  /*1580*/  UMOV UR51, UR19 ;  /* 0x0000001300337c82 */ /* 0x000fe20008000000 */
[----:B------:R-:W5:Y:S01]  /*1590*/  LDCU.64 UR36, c[0x0][0x348] ;  /* 0x00006900ff2477ac */ /* 0x000f620008000a00 */
[----:B------:R1:W-:Y:S01]  /*15a0*/  UTMALDG.4D.2CTA [UR8], [UR28], desc[URZ] ;  /* 0x0000ff081c0075b4 */ /* 0x0003e20008219000 */
[----:B------:R-:W-:Y:S01]  /*15b0*/  UIMAD UR26, UR47, 0x60, URZ ;  /* 0x000000602f1a78a4 */ /* 0x000fe2000f8e02ff */
[----:B------:R2:W-:Y:S01]  /*15c0*/  UTMALDG.4D.2CTA [UR48], [UR24], desc[URZ] ;  /* 0x0000ff30180075b4 */ /* 0x0005e20008219000 */
[----:B------:R-:W3:Y:S01]  /*15d0*/  SYNCS.PHASECHK.TRANS64.TRYWAIT P0, [UR4+0x98], R4 ;  /* 0x00009804ff0075a7 */ /* 0x000ee20008001104 */
[----:B-----5:R-:W-:-:S04]  /*15e0*/  UIADD3 UR36, UP2, UPT, UR36, 0x180, URZ ;  /* 0x0000018024247890 */ /* 0x020fc8000ff5e0ff */
[----:B------:R-:W-:Y:S01]  /*15f0*/  UIADD3.X UR37, UPT, UPT, URZ, UR37, URZ, UP2, !UPT ;  /* 0x00000025ff257290 */ /* 0x000fe200097fe4ff */
[----:B----4-:R-:W4:Y:S01]  /*1600*/  LDCU.64 UR16, c[0x0][0x348] ;  /* 0x00006900ff1077ac */ /* 0x010f220008000a00 */
[----:B------:R-:W-:Y:S01]  /*1610*/  UMOV UR20, UR52 ;  /* 0x0000003400147c82 */ /* 0x000fe20008000000 */
[----:B------:R-:W-:Y:S01]  /*1620*/  UMOV UR21, UR53 ;  /* 0x0000003500157c82 */ /* 0x000fe20008000000 */
[----:B------:R-:W-:Y:S01]  /*1630*/  UIADD3 UR18, UPT, UPT, UR26, 0x20, URZ ;  /* 0x000000201a127890 */ /* 0x000fe2000fffe0ff */
[----:B-1----:R-:W1:Y:S01]  /*1640*/  LDCU.64 UR12, c[0x0][0x348] ;  /* 0x00006900ff0c77ac */ /* 0x002e620008000a00 */
[----:B------:R-:W-:Y:S01]  /*1650*/  UMOV UR28, UR52 ;  /* 0x00000034001c7c82 */ /* 0x000fe20008000000 */
[----:B------:R-:W-:Y:S01]  /*1660*/  UMOV UR29, UR53 ;  /* 0x00000035001d7c82 */ /* 0x000fe20008000000 */
[----:B------:R-:W-:Y:S02]  /*1670*/  UIADD3 UR10, UPT, UPT, UR26, 0x40, URZ ;  /* 0x000000401a0a7890 */ /* 0x000fe4000fffe0ff */
[----:B--2---:R-:W-:-:S02]  /*1680*/  UIADD3 UR25, UPT, UPT, UR4, 0x18, URZ ;  /* 0x0000001804197890 */ /* 0x004fc4000fffe0ff */
[----:B----4-:R-:W-:Y:S02]  /*1690*/  UIADD3 UR34, UP1, UPT, UR16, 0x180, URZ ;  /* 0x0000018010227890 */ /* 0x010fe4000ff3e0ff */
[----:B------:R-:W-:Y:S02]  /*16a0*/  ULOP3.LUT UR25, UR25, 0xfefffc18, URZ, 0xc0, !UPT ;  /* 0xfefffc1819197892 */ /* 0x000fe4000f8ec0ff */
[----:B------:R-:W-:Y:S02]  /*16b0*/  UIADD3.X UR35, UPT, UPT, URZ, UR17, URZ, UP1, !UPT ;  /* 0x00000011ff237290 */ /* 0x000fe40008ffe4ff */
[----:B------:R-:W-:Y:S02]  /*16c0*/  UIADD3 UR24, UPT, UPT, UR4, 0x9800, URZ ;  /* 0x0000980004187890 */ /* 0x000fe4000fffe0ff */
[----:B-1----:R-:W-:Y:S02]  /*16d0*/  UIADD3 UR8, UP0, UPT, UR12, 0x180, URZ ;  /* 0x000001800c087890 */ /* 0x002fe4000ff1e0ff */
[----:B------:R-:W-:-:S02]  /*16e0*/  UIADD3 UR16, UPT, UPT, UR4, 0xa800, URZ ;  /* 0x0000a80004107890 */ /* 0x000fc4000fffe0ff */
[----:B------:R-:W-:Y:S01]  /*16f0*/  UIADD3 UR48, UPT, UPT, UR4, 0xb800, URZ ;  /* 0x0000b80004307890 */ /* 0x000fe2000fffe0ff */
[----:B------:R-:W-:Y:S01]  /*1700*/  UMOV UR17, UR25 ;  /* 0x0000001900117c82 */ /* 0x000fe20008000000 */
[----:B------:R-:W-:Y:S01]  /*1710*/  UMOV UR19, UR27 ;  /* 0x0000001b00137c82 */ /* 0x000fe20008000000 */
[----:B---3--:R-:W-:Y:S06]  /*1720*/  @!P0 BRA `(.L_x_16) ;  /* 0x000000cc00fc8947 */ /* 0x008fec0003800000 */
.L_x_93:
[----:B------:R-:W-:Y:S05]  /*1730*/  BRA.U UP6, `(.L_x_17) ;  /* 0x00000001060c7547 */ /* 0x000fea000b800000 */
[----:B------:R-:W-:-:S13]  /*1740*/  ELECT P0, URZ, PT ;  /* 0x0000000000ff782f */ /* 0x000fda0003800000 */
[----:B-1----:R-:W-:-:S04]  /*1750*/  @P0 MOV R3, 0x6000 ;  /* 0x0000600000030802 */ /* 0x002fc80000000f00 */
[----:B------:R2:W-:Y:S03]  /*1760*/  @P0 SYNCS.ARRIVE.TRANS64 RZ, [UR4+0x18], R3 ;  /* 0x00001803ffff09a7 */ /* 0x0005e60008000004 */
.L_x_17:
[----:B------:R-:W-:Y:S01]  /*1770*/  UIADD3.X UR9, UPT, UPT, URZ, UR13, URZ, UP0, !UPT ;  /* 0x0000000dff097290 */ /* 0x000fe200087fe4ff */
[----:B------:R3:W-:Y:S01]  /*1780*/  UTMALDG.4D.2CTA [UR24], [UR36], desc[URZ] ;  /* 0x0000ff18240075b4 */ /* 0x0007e20008219000 */
[----:B------:R-:W-:Y:S01]  /*1790*/  UMOV UR50, UR10 ;  /* 0x0000000a00327c82 */ /* 0x000fe20008000000 */
[----:B------:R-:W-:Y:S01]  /*17a0*/  UMOV UR49, UR25 ;  /* 0x0000001900317c82 */ /* 0x000fe20008000000 */
[----:B------:R-:W-:Y:S01]  /*17b0*/  UMOV UR51, UR27 ;  /* 0x0000001b00337c82 */ /* 0x000fe20008000000 */
[----:B------:R-:W-:Y:S01]  /*17c0*/  UISETP.GE.AND UP0, UPT, UR6, 0x2, UPT ;  /* 0x000000020600788c */ /* 0x000fe2000bf06270 */
[----:B------:R-:W-:Y:S01]  /*17d0*/  HFMA2 R4, -RZ, RZ, 0, 5.9604644775390625e-08 ;  /* 0x00000001ff047431 */ /* 0x000fe200000001ff */
[----:B------:R-:W-:Y:S01]  /*17e0*/  MOV R6, RZ ;  /* 0x000000ff00067202 */ /* 0x000fe20000000f00 */
[----:B------:R-:W-:Y:S01]  /*17f0*/  UMOV UR33, 0x2 ;  /* 0x0000000200217882 */ /* 0x000fe20000000000 */
[----:B------:R3:W-:Y:S01]  /*1800*/  UTMALDG.4D.2CTA [UR16], [UR34], desc[URZ] ;  /* 0x0000ff10220075b4 */ /* 0x0007e20008219000 */
[----:B------:R3:W-:Y:S04]  /*1810*/  UTMALDG.4D.2CTA [UR48], [UR8], desc[URZ] ;  /* 0x0000ff30080075b4 */ /* 0x0007e80008219000 */
[----:B---3--:R-:W-:Y:S05]  /*1820*/  BRA.U !UP0, `(.L_x_11) ;  /* 0x00000005087c7547 */ /* 0x008fea000b800000 */
[----:B------:R-:W3:Y:S01]  /*1830*/  LDCU.64 UR8, c[0x0][0x348] ;  /* 0x00006900ff0877ac */ /* 0x000ee20008000a00 */
[----:B------:R-:W-:Y:S01]  /*1840*/  MOV R4, 0x1 ;  /* 0x0000000100047802 */ /* 0x000fe20000000f00 */
[----:B------:R-:W-:Y:S02]  /*1850*/  ULOP3.LUT UR55, UR5, UR32, URZ, 0xfc, !UPT ;  /* 0x0000002005377292 */ /* 0x000fe4000f8efcff */
[----:B------:R-:W-:Y:S01]  /*1860*/  UIADD3 UR56, UPT, UPT, -UR6, URZ, URZ ;  /* 0x000000ff06387290 */ /* 0x000fe2000fffe1ff */
[----:B------:R-:W-:Y:S01]  /*1870*/  UMOV UR33, 0x2 ;  /* 0x0000000200217882 */ /* 0x000fe20000000000 */
[----:B------:R-:W-:Y:S01]  /*1880*/  UMOV UR50, URZ ;  /* 0x000000ff00327c82 */ /* 0x000fe20008000000 */
[----:B------:R-:W-:Y:S01]  /*1890*/  UMOV UR42, 0x40 ;  /* 0x00000040002a7882 */ /* 0x000fe20000000000 */
[----:B------:R-:W-:Y:S01]  /*18a0*/  UMOV UR34, 0x80 ;  /* 0x0000008000227882 */ /* 0x000fe20000000000 */
[----:B---3--:R-:W-:Y:S02]  /*18b0*/  UIADD3 UR58, UP0, UPT, UR8, 0x180, URZ ;  /* 0x00000180083a7890 */ /* 0x008fe4000ff1e0ff */
[----:B------:R-:W-:-:S02]  /*18c0*/  UIADD3 UR68, UP5, UPT, UR8, 0x100, URZ ;  /* 0x0000010008447890 */ /* 0x000fc4000ffbe0ff */
[----:B------:R-:W-:Y:S02]  /*18d0*/  UIADD3 UR66, UP4, UPT, UR8, 0x100, URZ ;  /* 0x0000010008427890 */ /* 0x000fe4000ff9e0ff */
[----:B------:R-:W-:Y:S02]  /*18e0*/  UIADD3 UR64, UP3, UPT, UR8, 0x100, URZ ;  /* 0x0000010008407890 */ /* 0x000fe4000ff7e0ff */
[----:B------:R-:W-:Y:S02]  /*18f0*/  UIADD3 UR62, UP2, UPT, UR8, 0x180, URZ ;  /* 0x00000180083e7890 */ /* 0x000fe4000ff5e0ff */
[----:B------:R-:W-:Y:S02]  /*1900*/  UIADD3 UR60, UP1, UPT, UR8, 0x180, URZ ;  /* 0x00000180083c7890 */ /* 0x000fe4000ff3e0ff */
[----:B------:R-:W-:Y:S02]  /*1910*/  UIADD3.X UR59, UPT, UPT, URZ, UR9, URZ, UP0, !UPT ;  /* 0x00000009ff3b7290 */ /* 0x000fe400087fe4ff */
[----:B------:R-:W-:-:S02]  /*1920*/  UIADD3.X UR69, UPT, UPT, URZ, UR9, URZ, UP5, !UPT ;  /* 0x00000009ff457290 */ /* 0x000fc4000affe4ff */
[----:B------:R-:W-:Y:S02]  /*1930*/  UIADD3.X UR67, UPT, UPT, URZ, UR9, URZ, UP4, !UPT ;  /* 0x00000009ff437290 */ /* 0x000fe4000a7fe4ff */
[----:B------:R-:W-:Y:S02]  /*1940*/  UIADD3.X UR65, UPT, UPT, URZ, UR9, URZ, UP3, !UPT ;  /* 0x00000009ff417290 */ /* 0x000fe40009ffe4ff */
[----:B------:R-:W-:Y:S02]  /*1950*/  UIADD3.X UR63, UPT, UPT, URZ, UR9, URZ, UP2, !UPT ;  /* 0x00000009ff3f7290 */ /* 0x000fe400097fe4ff */
[----:B------:R-:W-:Y:S02]  /*1960*/  UIADD3.X UR61, UPT, UPT, URZ, UR9, URZ, UP1, !UPT ;  /* 0x00000009ff3d7290 */ /* 0x000fe40008ffe4ff */
[----:B------:R-:W-:-:S11]  /*1970*/  UISETP.NE.AND UP0, UPT, UR47, URZ, UPT ;  /* 0x000000ff2f00728c */ /* 0x000fd6000bf05270 */
.L_x_22:
[----:B------:R-:W-:Y:S01]  /*1980*/  ULEA UR9, UR33, UR4, 0x3 ;  /* 0x0000000421097291 */ /* 0x000fe2000f8e18ff */
[----:B------:R-:W-:Y:S01]  /*1990*/  SHF.L.U32 R8, R4, 0x1f, RZ ;  /* 0x0000001f04087819 */ /* 0x000fe200000006ff */
[----:B------:R-:W-:Y:S02]  /*19a0*/  UIADD3 UR6, UPT, UPT, UR33, 0x1, URZ ;  /* 0x0000000121067890 */ /* 0x000fe4000fffe0ff */
[----:B------:R-:W-:Y:S02]  /*19b0*/  UIMAD UR48, UR33, 0x3000, UR4 ;  /* 0x00003000213078a4 */ /* 0x000fe4000f8e0204 */
[----:B------:R-:W-:Y:S02]  /*19c0*/  UIMAD UR40, UR33, 0x3000, UR4 ;  /* 0x00003000212878a4 */ /* 0x000fe4000f8e0204 */
[----:B------:R-:W-:Y:S01]  /*19d0*/  UIMAD UR32, UR33, 0x3000, UR4 ;  /* 0x00003000212078a4 */ /* 0x000fe2000f8e0204 */
[----:B---3--:R-:W3:Y:S01]  /*19e0*/  SYNCS.PHASECHK.TRANS64.TRYWAIT P0, [UR9+0x90], R8 ;  /* 0x00009008ff0075a7 */ /* 0x008ee20008001109 */
[----:B------:R-:W-:-:S02]  /*19f0*/  UIADD3 UR49, UPT, UPT, UR9, 0x10, URZ ;  /* 0x0000001009317890 */ /* 0x000fc4000fffe0ff */
[----:B------:R-:W-:Y:S02]  /*1a00*/  UISETP.NE.AND UP1, UPT, UR6, 0x10, UPT ;  /* 0x000000100600788c */ /* 0x000fe4000bf25270 */
[----:B------:R-:W-:Y:S02]  /*1a10*/  UIADD3 UR51, UPT, UPT, UR55, -0x100, URZ ;  /* 0xffffff0037337890 */ /* 0x000fe4000fffe0ff */
[----:B------:R-:W-:Y:S02]  /*1a20*/  UIADD3 UR48, UPT, UPT, UR48, 0x6800, URZ ;  /* 0x0000680030307890 */ /* 0x000fe4000fffe0ff */
[----:B------:R-:W-:Y:S02]  /*1a30*/  UIADD3 UR40, UPT, UPT, UR40, 0x7800, URZ ;  /* 0x0000780028287890 */ /* 0x000fe4000fffe0ff */
[----:B------:R-:W-:Y:S02]  /*1a40*/  UIADD3 UR32, UPT, UPT, UR32, 0x8800, URZ ;  /* 0x0000880020207890 */ /* 0x000fe4000fffe0ff */
[----:B------:R-:W-:-:S02]  /*1a50*/  USEL UR6, UR6, URZ, UP1 ;  /* 0x000000ff06067287 */ /* 0x000fc40008800000 */
[----:B------:R-:W-:Y:S02]  /*1a60*/  USEL UR11, URZ, 0x1, UP1 ;  /* 0x00000001ff0b7887 */ /* 0x000fe40008800000 */
[----:B------:R-:W-:Y:S01]  /*1a70*/  ULOP3.LUT UR49, UR49, 0xfefffff8, URZ, 0xc0, !UPT ;  /* 0xfefffff831317892 */ /* 0x000fe2000f8ec0ff */
[----:B------:R-:W-:Y:S01]  /*1a80*/  UMOV UR44, UR52 ;  /* 0x00000034002c7c82 */ /* 0x000fe20008000000 */
[----:B------:R-:W-:Y:S01]  /*1a90*/  UMOV UR45, UR53 ;  /* 0x00000035002d7c82 */ /* 0x000fe20008000000 */
[----:B------:R-:W-:Y:S01]  /*1aa0*/  UMOV UR36, UR52 ;  /* 0x0000003400247c82 */ /* 0x000fe20008000000 */
[----:B------:R-:W-:Y:S01]  /*1ab0*/  UMOV UR37, UR53 ;  /* 0x0000003500257c82 */ /* 0x000fe20008000000 */
[----:B-1-3--:R-:W-:Y:S07]  /*1ac0*/  @!P0 BRA `(.L_x_18) ;  /* 0x000000cc00348947 */ /* 0x00afee0003800000 */
.L_x_95:
[----:B------:R-:W-:Y:S01]  /*1ad0*/  LOP3.LUT R4, R4, UR11, RZ, 0x3c, !PT ;  /* 0x0000000b04047c12 */ /* 0x000fe2000f8e3cff */
[----:B------:R-:W-:Y:S01]  /*1ae0*/  ULEA UR8, UR6, UR4, 0x3 ;  /* 0x0000000406087291 */ /* 0x000fe2000f8e18ff */
[----:B------:R-:W-:Y:S02]  /*1af0*/  UMOV UR43, UR51 ;  /* 0x00000033002b7c82 */ /* 0x000fe40008000000 */
[----:B-1----:R-:W-:Y:S01]  /*1b00*/  SHF.L.U32 R5, R4, 0x1f, RZ ;  /* 0x0000001f04057819 */ /* 0x002fe200000006ff */
[----:B------:R-:W-:Y:S01]  /*1b10*/  UMOV UR35, UR51 ;  /* 0x0000003300237c82 */ /* 0x000fe20008000000 */
[----:B------:R-:W-:Y:S01]  /*1b20*/  UMOV UR41, UR49 ;  /* 0x0000003100297c82 */ /* 0x000fe20008000000 */
[----:B------:R-:W-:Y:S01]  /*1b30*/  UMOV UR33, UR49 ;  /* 0x0000003100217c82 */ /* 0x000fe20008000000 */
[----:B------:R-:W-:Y:S05]  /*1b40*/  BRA.U UP6, `(.L_x_19) ;  /* 0x00000001060c7547 */ /* 0x000fea000b800000 */
[----:B------:R-:W-:-:S13]  /*1b50*/  ELECT P0, URZ, PT ;  /* 0x0000000000ff782f */ /* 0x000fda0003800000 */
[----:B--2---:R-:W-:-:S04]  /*1b60*/  @P0 MOV R3, 0x6000 ;  /* 0x0000600000030802 */ /* 0x004fc80000000f00 */
[----:B------:R1:W-:Y:S03]  /*1b70*/  @P0 SYNCS.ARRIVE.TRANS64 RZ, [UR9+0x10], R3 ;  /* 0x00001003ffff09a7 */ /* 0x0003e60008000009 */
.L_x_19:
[----:B------:R3:W-:Y:S01]  /*1b80*/  UTMALDG.4D.2CTA [UR48], [UR68], desc[URZ] ;  /* 0x0000ff30440075b4 */ /* 0x0007e20008219000 */
[----:B------:R-:W-:Y:S02]  /*1b90*/  UIADD3 UR27, UPT, UPT, UR5, -0x100, URZ ;  /* 0xffffff00051b7890 */ /* 0x000fe4000fffe0ff */
[----:B------:R-:W-:Y:S01]  /*1ba0*/  UPLOP3.LUT UP6, UPT, UPT, UPT, UP0, 0x80, 0x8 ;  /* 0x000000000008789c */ /* 0x000fe20003fcf000 */
[----:B------:R3:W-:Y:S01]  /*1bb0*/  UTMALDG.4D.2CTA [UR40], [UR66], desc[URZ] ;  /* 0x0000ff28420075b4 */ /* 0x0007e20008219000 */
[----:B------:R3:W-:Y:S01]  /*1bc0*/  UTMALDG.4D.2CTA [UR32], [UR64], desc[URZ] ;  /* 0x0000ff20400075b4 */ /* 0x0007e20008219000 */
[----:B------:R-:W4:Y:S02]  /*1bd0*/  SYNCS.PHASECHK.TRANS64.TRYWAIT P0, [UR8+0x90], R5 ;  /* 0x00009005ff0075a7 */ /* 0x000f240008001108 */
[----:B---34-:R-:W-:Y:S06]  /*1be0*/  @!P0 BRA `(.L_x_20) ;  /* 0x000000cc00088947 */ /* 0x018fec0003800000 */
.L_x_97:
[----:B------:R-:W-:Y:S05]  /*1bf0*/  BRA.U UP6, `(.L_x_21) ;  /* 0x00000001060c7547 */ /* 0x000fea000b800000 */
[----:B------:R-:W-:-:S13]  /*1c00*/  ELECT P0, URZ, PT ;  /* 0x0000000000ff782f */ /* 0x000fda0003800000 */
[----:B-12---:R-:W-:-:S04]  /*1c10*/  @P0 MOV R3, 0x6000 ;  /* 0x0000600000030802 */ /* 0x006fc80000000f00 */
[----:B------:R3:W-:Y:S03]  /*1c20*/  @P0 SYNCS.ARRIVE.TRANS64 RZ, [UR8+0x10], R3 ;  /* 0x00001003ffff09a7 */ /* 0x0007e60008000008 */
.L_x_21:
[----:B------:R-:W-:Y:S02]  /*1c30*/  UIADD3 UR25, UPT, UPT, UR8, 0x10, URZ ;  /* 0x0000001008197890 */ /* 0x000fe4000fffe0ff */
[----:B------:R-:W-:Y:S02]  /*1c40*/  UIMAD UR24, UR6, 0x3000, UR4 ;  /* 0x00003000061878a4 */ /* 0x000fe4000f8e0204 */
[----:B------:R-:W-:Y:S02]  /*1c50*/  UIMAD UR16, UR6, 0x3000, UR4 ;  /* 0x00003000061078a4 */ /* 0x000fe4000f8e0204 */
[----:B------:R-:W-:Y:S02]  /*1c60*/  UIMAD UR8, UR6, 0x3000, UR4 ;  /* 0x00003000060878a4 */ /* 0x000fe4000f8e0204 */
[----:B------:R-:W-:Y:S02]  /*1c70*/  ULOP3.LUT UR25, UR25, 0xfefffff8, URZ, 0xc0, !UPT ;  /* 0xfefffff819197892 */ /* 0x000fe4000f8ec0ff */
[----:B------:R-:W-:-:S02]  /*1c80*/  UIADD3 UR24, UPT, UPT, UR24, 0x6800, URZ ;  /* 0x0000680018187890 */ /* 0x000fc4000fffe0ff */
[----:B------:R-:W-:Y:S02]  /*1c90*/  UIADD3 UR16, UPT, UPT, UR16, 0x7800, URZ ;  /* 0x0000780010107890 */ /* 0x000fe4000fffe0ff */
[----:B------:R-:W-:Y:S01]  /*1ca0*/  UIADD3 UR8, UPT, UPT, UR8, 0x8800, URZ ;  /* 0x0000880008087890 */ /* 0x000fe2000fffe0ff */
[----:B------:R-:W-:Y:S01]  /*1cb0*/  UMOV UR28, UR52 ;  /* 0x00000034001c7c82 */ /* 0x000fe20008000000 */
        /* <DEDUP_REMOVED lines=8> */
[----:B------:R4:W-:Y:S01]  /*1d40*/  UTMALDG.4D.2CTA [UR24], [UR62], desc[URZ] ;  /* 0x0000ff183e0075b4 */ /* 0x0009e20008219000 */
[----:B------:R-:W-:Y:S01]  /*1d50*/  UMOV UR9, UR25 ;  /* 0x0000001900097c82 */ /* 0x000fe20008000000 */
[----:B------:R-:W-:-:S02]  /*1d60*/  UIADD3 UR6, UPT, UPT, UR6, 0x1, URZ ;  /* 0x0000000106067890 */ /* 0x000fc4000fffe0ff */
[----:B------:R-:W-:Y:S02]  /*1d70*/  UIADD3 UR56, UPT, UPT, UR56, 0x1, URZ ;  /* 0x0000000138387890 */ /* 0x000fe4000fffe0ff */
[----:B------:R-:W-:Y:S01]  /*1d80*/  UISETP.NE.AND UP1, UPT, UR6, 0x10, UPT ;  /* 0x000000100600788c */ /* 0x000fe2000bf25270 */
[----:B------:R4:W-:Y:S01]  /*1d90*/  UTMALDG.4D.2CTA [UR16], [UR60], desc[URZ] ;  /* 0x0000ff103c0075b4 */ /* 0x0009e20008219000 */
[----:B------:R-:W-:Y:S02]  /*1da0*/  UIADD3 UR55, UPT, UPT, UR55, -0x80, URZ ;  /* 0xffffff8037377890 */ /* 0x000fe4000fffe0ff */
[----:B------:R-:W-:Y:S02]  /*1db0*/  USEL UR33, UR6, URZ, UP1 ;  /* 0x000000ff06217287 */ /* 0x000fe40008800000 */
[----:B------:R-:W-:Y:S02]  /*1dc0*/  USEL UR6, URZ, 0x1, UP1 ;  /* 0x00000001ff067887 */ /* 0x000fe40008800000 */
[----:B------:R-:W-:Y:S01]  /*1dd0*/  UISETP.NE.AND UP1, UPT, UR56, -0x1, UPT ;  /* 0xffffffff3800788c */ /* 0x000fe2000bf25270 */
[----:B------:R4:W-:Y:S01]  /*1de0*/  UTMALDG.4D.2CTA [UR8], [UR58], desc[URZ] ;  /* 0x0000ff083a0075b4 */ /* 0x0009e20008219000 */
[----:B------:R-:W-:-:S02]  /*1df0*/  UIADD3 UR5, UPT, UPT, UR5, -0x80, URZ ;  /* 0xffffff8005057890 */ /* 0x000fc4000fffe0ff */
[----:B------:R-:W-:-:S05]  /*1e00*/  LOP3.LUT R4, R4, UR6, RZ, 0x3c, !PT ;  /* 0x0000000604047c12 */ /* 0x000fca000f8e3cff */
[----:B----4-:R-:W-:Y:S05]  /*1e10*/  BRA.U UP1, `(.L_x_22) ;  /* 0xfffffff901d87547 */ /* 0x010fea000b83ffff */
.L_x_11:
[----:B------:R-:W-:Y:S02]  /*1e20*/  UIADD3 UR4, UPT, UPT, UR33, 0x2, URZ ;  /* 0x0000000221047890 */ /* 0x000fe4000fffe0ff */
[----:B------:R-:W-:-:S04]  /*1e30*/  UISETP.NE.AND UP0, UPT, UR33, 0xf, UPT ;  /* 0x0000000f2100788c */ /* 0x000fc8000bf05270 */
[----:B------:R-:W-:-:S04]  /*1e40*/  USEL UR4, UR4, 0x1, UP0 ;  /* 0x0000000104047887 */ /* 0x000fc80008000000 */
[----:B------:R-:W-:Y:S02]  /*1e50*/  UIADD3 UR11, UPT, UPT, UR4, 0x1, URZ ;  /* 0x00000001040b7890 */ /* 0x000fe4000fffe0ff */
[----:B------:R-:W-:-:S04]  /*1e60*/  UISETP.NE.AND UP1, UPT, UR4, 0x10, UPT ;  /* 0x000000100400788c */ /* 0x000fc8000bf25270 */
[----:B------:R-:W-:Y:S02]  /*1e70*/  USEL UR11, UR11, 0x1, UP1 ;  /* 0x000000010b0b7887 */ /* 0x000fe40008800000 */
[----:B------:R-:W-:Y:S02]  /*1e80*/  UISETP.EQ.XOR UP1, UPT, UR33, 0xf, !UP1 ;  /* 0x0000000f2100788c */ /* 0x000fe4000cf22a70 */
[----:B------:R-:W-:Y:S02]  /*1e90*/  UIADD3 UR10, UPT, UPT, UR11, 0x1, URZ ;  /* 0x000000010b0a7890 */ /* 0x000fe4000fffe0ff */
[----:B------:R-:W-:Y:S02]  /*1ea0*/  UISETP.NE.AND UP0, UPT, UR11, 0x10, UPT ;  /* 0x000000100b00788c */ /* 0x000fe4000bf05270 */
[----:B------:R-:W-:Y:S02]  /*1eb0*/  UISETP.EQ.XOR UP1, UPT, UR11, 0x10, UP1 ;  /* 0x000000100b00788c */ /* 0x000fe40008f22a70 */
[----:B------:R-:W-:-:S04]  /*1ec0*/  USEL UR10, UR10, 0x1, UP0 ;  /* 0x000000010a0a7887 */ /* 0x000fc80008000000 */
        /* <DEDUP_REMOVED lines=32> */
[----:B------:R-:W-:Y:S01]  /*20d0*/  UIADD3 UR4, UPT, UPT, UR5, 0x1, URZ ;  /* 0x0000000105047890 */ /* 0x000fe2000fffe0ff */
[----:B------:R-:W4:Y:S01]  /*20e0*/  S2UR UR6, SR_CgaCtaId ;  /* 0x00000000000679c3 */ /* 0x000f220000008800 */
[----:B------:R-:W-:Y:S02]  /*20f0*/  UISETP.NE.AND UP0, UPT, UR5, 0x10, UPT ;  /* 0x000000100500788c */ /* 0x000fe4000bf05270 */
[----:B------:R-:W-:Y:S02]  /*2100*/  UISETP.EQ.XOR UP1, UPT, UR5, 0x10, UP1 ;  /* 0x000000100500788c */ /* 0x000fe40008f22a70 */
[----:B------:R-:W-:-:S04]  /*2110*/  USEL UR4, UR4, 0x1, UP0 ;  /* 0x0000000104047887 */ /* 0x000fc80008000000 */
[----:B------:R-:W-:Y:S02]  /*2120*/  UIADD3 UR8, UPT, UPT, UR4, 0x1, URZ ;  /* 0x0000000104087890 */ /* 0x000fe4000fffe0ff */
[----:B------:R-:W-:Y:S02]  /*2130*/  UISETP.NE.AND UP0, UPT, UR4, 0x10, UPT ;  /* 0x000000100400788c */ /* 0x000fe4000bf05270 */
[----:B------:R-:W-:Y:S02]  /*2140*/  UISETP.EQ.XOR UP1, UPT, UR4, 0x10, UP1 ;  /* 0x000000100400788c */ /* 0x000fe40008f22a70 */
[----:B------:R-:W-:Y:S01]  /*2150*/  USEL UR8, UR8, 0x1, UP0 ;  /* 0x0000000108087887 */ /* 0x000fe20008000000 */
[----:B------:R-:W-:-:S03]  /*2160*/  UMOV UR4, 0x400 ;  /* 0x0000040000047882 */ /* 0x000fc60000000000 */
[----:B------:R-:W-:Y:S02]  /*2170*/  UIADD3 UR5, UPT, UPT, UR8, 0x1, URZ ;  /* 0x0000000108057890 */ /* 0x000fe4000fffe0ff */
[----:B------:R-:W-:Y:S02]  /*2180*/  UISETP.NE.AND UP0, UPT, UR8, 0x10, UPT ;  /* 0x000000100800788c */ /* 0x000fe4000bf05270 */
[----:B------:R-:W-:Y:S02]  /*2190*/  UISETP.EQ.XOR UP1, UPT, UR8, 0x10, UP1 ;  /* 0x000000100800788c */ /* 0x000fe40008f22a70 */
[----:B------:R-:W-:Y:S02]  /*21a0*/  USEL UR5, UR5, 0x1, UP0 ;  /* 0x0000000105057887 */ /* 0x000fe40008000000 */
[----:B----4-:R-:W-:Y:S02]  /*21b0*/  ULEA UR4, UR6, UR4, 0x18 ;  /* 0x0000000406047291 */ /* 0x010fe4000f8ec0ff */
[----:B------:R-:W-:-:S02]  /*21c0*/  UISETP.EQ.XOR UP1, UPT, UR5, 0x10, UP1 ;  /* 0x000000100500788c */ /* 0x000fc40008f22a70 */
[----:B------:R-:W-:Y:S02]  /*21d0*/  UISETP.NE.AND UP0, UPT, UR5, 0x10, UPT ;  /* 0x000000100500788c */ /* 0x000fe4000bf05270 */
[----:B------:R-:W-:Y:S02]  /*21e0*/  USEL UR8, URZ, 0x1, !UP1 ;  /* 0x00000001ff087887 */ /* 0x000fe4000c800000 */
[----:B------:R-:W-:Y:S02]  /*21f0*/  USEL UR5, UR5, URZ, UP0 ;  /* 0x000000ff05057287 */ /* 0x000fe40008000000 */
[----:B------:R-:W-:Y:S02]  /*2200*/  UISETP.NE.AND UP0, UPT, UR47, URZ, UPT ;  /* 0x000000ff2f00728c */ /* 0x000fe4000bf05270 */
[----:B------:R-:W-:Y:S01]  /*2210*/  ULEA UR5, UR5, UR4, 0x3 ;  /* 0x0000000405057291 */ /* 0x000fe2000f8e18ff */
[----:B------:R-:W-:-:S04]  /*2220*/  LOP3.LUT R4, R4, UR8, RZ, 0x3c, !PT ;  /* 0x0000000804047c12 */ /* 0x000fc8000f8e3cff */
[----:B------:R-:W-:-:S04]  /*2230*/  SHF.L.U32 R4, R4, 0x1f, RZ ;  /* 0x0000001f04047819 */ /* 0x000fc800000006ff */
[----:B------:R-:W4:Y:S02]  /*2240*/  SYNCS.PHASECHK.TRANS64.TRYWAIT P0, [UR5+0x90], R4 ;  /* 0x00009004ff0075a7 */ /* 0x000f240008001105 */
[----:B----4-:R-:W-:Y:S05]  /*2250*/  @!P0 BRA `(.L_x_23) ;  /* 0x000000c4008c8947 */ /* 0x010fea0003800000 */
.L_x_99:
[----:B------:R-:W-:Y:S04]  /*2260*/  BSSY.RECONVERGENT B0, `(.L_x_10) ;  /* 0x0000010000007945 */ /* 0x000fe80003800200 */
[----:B------:R-:W-:Y:S05]  /*2270*/  BRA.U UP0, `(.L_x_24) ;  /* 0x00000001002c7547 */ /* 0x000fea000b800000 */
[----:B------:R-:W-:Y:S02]  /*2280*/  ELECT P0, URZ, PT ;  /* 0x0000000000ff782f */ /* 0x000fe40003800000 */
[----:B------:R-:W-:-:S11]  /*2290*/  SHF.L.U32 R6, R6, 0x1f, RZ ;  /* 0x0000001f06067819 */ /* 0x000fd600000006ff */
[----:B-123--:R-:W-:-:S04]  /*22a0*/  @P0 IMAD.MOV.U32 R3, RZ, RZ, 0x6000 ;  /* 0x00006000ff030424 */ /* 0x00efc800078e00ff */
[----:B------:R1:W-:Y:S01]  /*22b0*/  @P0 SYNCS.ARRIVE.TRANS64 RZ, [UR5+0x10], R3 ;  /* 0x00001003ffff09a7 */ /* 0x0003e20008000005 */
[----:B------:R-:W2:Y:S02]  /*22c0*/  SYNCS.PHASECHK.TRANS64.TRYWAIT P0, [UR4+0x8], R6 ;  /* 0x00000806ff0075a7 */ /* 0x000ea40008001104 */
[----:B-12---:R-:W-:Y:S05]  /*22d0*/  @!P0 BRA `(.L_x_25) ;  /* 0x000000c400888947 */ /* 0x006fea0003800000 */
.L_x_101:
[----:B------:R-:W-:-:S13]  /*22e0*/  ELECT P0, URZ, PT ;  /* 0x0000000000ff782f */ /* 0x000fda0003800000 */
[----:B------:R-:W-:Y:S05]  /*22f0*/  @!P0 BRA `(.L_x_26) ;  /* 0x0000000000188947 */ /* 0x000fea0003800000 */
[----:B-1----:R-:W-:-:S04]  /*2300*/  HFMA2 R3, -RZ, RZ, 0, -2 ;  /* 0x0000c000ff037431 */ /* 0x002fc800000001ff */
[----:B------:R4:W-:Y:S01]  /*2310*/  SYNCS.ARRIVE.TRANS64 RZ, [UR4], R3 ;  /* 0x00000003ffff79a7 */ /* 0x0009e20008000004 */
[----:B------:R-:W-:Y:S05]  /*2320*/  BRA `(.L_x_26) ;  /* 0x00000000000c7947 */ /* 0x000fea0003800000 */
.L_x_24:
[----:B------:R-:W-:-:S04]  /*2330*/  SHF.L.U32 R6, R6, 0x1f, RZ ;  /* 0x0000001f06067819 */ /* 0x000fc800000006ff */
[----:B------:R-:W4:Y:S02]  /*2340*/  SYNCS.PHASECHK.TRANS64.TRYWAIT P0, [UR4+0x8], R6 ;  /* 0x00000806ff0075a7 */ /* 0x000f240008001104 */
[----:B----4-:R-:W-:Y:S05]  /*2350*/  @!P0 BRA `(.L_x_27) ;  /* 0x000000c400848947 */ /* 0x010fea0003800000 */
.L_x_26:
[----:B------:R-:W-:Y:S05]  /*2360*/  BSYNC.RECONVERGENT B0 ;  /* 0x0000000000007941 */ /* 0x000fea0003800200 */
.L_x_10:
[----:B------:R-:W-:-:S13]  /*2370*/  ISETP.NE.AND P0, PT, R0, 0xc, PT ;  /* 0x0000000c0000780c */ /* 0x000fda0003f05270 */
[----:B------:R-:W-:Y:S05]  /*2380*/  @P0 BRA `(.L_x_9) ;  /* 0x0000001c00b80947 */ /* 0x000fea0003800000 */
[----:B------:R-:W-:Y:S01]  /*2390*/  UMOV UR5, 0x400 ;  /* 0x0000040000057882 */ /* 0x000fe20000000000 */
[----:B------:R-:W-:Y:S01]  /*23a0*/  UMOV UR4, 0x20 ;  /* 0x0000002000047882 */ /* 0x000fe20000000000 */
[----:B------:R-:W-:Y:S02]  /*23b0*/  ULEA UR5, UR6, UR5, 0x18 ;  /* 0x0000000506057291 */ /* 0x000fe4000f8ec0ff */
[----:B------:R-:W-:-:S04]  /*23c0*/  UIADD3 UR8, UPT, UPT, -UR4, 0x100000, URZ ;  /* 0x0010000004087890 */ /* 0x000fc8000fffe1ff */
[----:B------:R-:W-:Y:S02]  /*23d0*/  USHF.L.U32 UR9, UR8, 0xb, URZ ;  /* 0x0000000b08097899 */ /* 0x000fe400080006ff */
[----:B------:R-:W-:Y:S01]  /*23e0*/  USHF.L.U32 UR8, UR8, 0x1, URZ ;  /* 0x0000000108087899 */ /* 0x000fe200080006ff */
[----:B------:R-:W-:Y:S01]  /*23f0*/  ELECT P0, URZ, PT ;  /* 0x0000000000ff782f */ /* 0x000fe20003800000 */
[----:B------:R-:W5:Y:S10]  /*2400*/  FENCE.VIEW.ASYNC.S ;  /* 0x00000000000073c6 */ /* 0x000f740000000000 */
[----:B-----5:R5:W1:Y:S01]  /*2410*/  SYNCS.EXCH.64 URZ, [UR5+0x180], UR8 ;  /* 0x0001800805ff75b2 */ /* 0x020a620008000100 */
[----:B------:R-:W-:Y:S01]  /*2420*/  NOP ;  /* 0x0000000000007918 */ /* 0x000fe20000000000 */
[----:B------:R-:W2:-:S00]  /*2430*/  USETMAXREG.DEALLOC.CTAPOOL 0x30 ;  /* 0x00000030000079c8 */ /* 0x000e8000080e0500 */
[----:B-1----:R-:W-:Y:S01]  /*2440*/  NOP ;  /* 0x0000000000007918 */ /* 0x002fe20000000000 */
[----:B------:R-:W-:Y:S01]  /*2450*/  UMOV UR4, 0x40 ;  /* 0x0000004000047882 */ /* 0x000fe20000000000 */
[----:B-----5:R-:W-:Y:S01]  /*2460*/  UMOV UR9, 0x400 ;  /* 0x0000040000097882 */ /* 0x020fe20000000000 */
[----:B------:R-:W-:Y:S02]  /*2470*/  ULEA UR4, UR6, UR4, 0x18 ;  /* 0x0000000406047291 */ /* 0x000fe4000f8ec0ff */
[----:B------:R-:W-:-:S07]  /*2480*/  ULEA UR9, UR6, UR9, 0x18 ;  /* 0x0000000906097291 */ /* 0x000fce000f8ec0ff */
[----:B--234-:R-:W1:Y:S02]  /*2490*/  LDS.U8 R3, [UR4] ;  /* 0x00000004ff037984 */ /* 0x01ce640008000000 */
[----:B-1----:R-:W-:-:S13]  /*24a0*/  ISETP.NE.AND P0, PT, R3, RZ, PT ;  /* 0x000000ff0300720c */ /* 0x002fda0003f05270 */
[----:B------:R-:W-:Y:S05]  /*24b0*/  @P0 BRA `(.L_x_28) ;  /* 0x0000000400640947 */ /* 0x000fea0003800000 */
[----:B------:R-:W-:Y:S02]  /*24c0*/  ULOP3.LUT UR4, UR6, 0x1, URZ, 0xc0, !UPT ;  /* 0x0000000106047892 */ /* 0x000fe4000f8ec0ff */
[----:B------:R-:W-:Y:S02]  /*24d0*/  ULOP3.LUT UR10, UR6, 0x1, URZ, 0x3c, !UPT ;  /* 0x00000001060a7892 */ /* 0x000fe4000f8e3cff */
[----:B------:R-:W-:-:S09]  /*24e0*/  UISETP.NE.U32.AND UP1, UPT, UR4, 0x1, UPT ;  /* 0x000000010400788c */ /* 0x000fd2000bf25070 */
[----:B------:R-:W-:Y:S05]  /*24f0*/  BRA.U !UP1, `(.L_x_29) ;  /* 0x0000000109d07547 */ /* 0x000fea000b800000 */
[----:B------:R-:W-:Y:S01]  /*2500*/  ELECT P0, URZ, PT ;  /* 0x0000000000ff782f */ /* 0x000fe20003800000 */
[----:B------:R-:W-:-:S12]  /*2510*/  BSSY B0, `(.L_x_29) ;  /* 0x0000032000007945 */ /* 0x000fd80003800000 */
[----:B------:R-:W-:Y:S05]  /*2520*/  @!P0 BRA `(.L_x_30) ;  /* 0x0000000000c08947 */ /* 0x000fea0003800000 */
[----:B------:R-:W-:Y:S01]  /*2530*/  UMOV UR4, 0x10 ;  /* 0x0000001000047882 */ /* 0x000fe20000000000 */
[----:B------:R-:W-:-:S04]  /*2540*/  IMAD.U32 R6, RZ, RZ, UR6 ;  /* 0x00000006ff067e24 */ /* 0x000fc8000f8e00ff */
[----:B------:R-:W-:Y:S04]  /*2550*/  DEPBAR.LE SB1, 0x36 ;  /* 0x00009d800000791a */ /* 0x000fe80000000000 */
[----:B------:R-:W1:Y:S02]  /*2560*/  UTCATOMSWS.2CTA.FIND_AND_SET.ALIGN UP0, UR4, UR4 ;  /* 0x00000004000475e3 */ /* 0x000e640008200800 */
[----:B-1----:R-:W-:Y:S01]  /*2570*/  PLOP3.LUT P0, PT, PT, PT, UP0, 0x80, 0x8 ;  /* 0x000000000008781c */ /* 0x002fe20003f0f008 */
[----:B------:R-:W-:-:S03]  /*2580*/  IMAD.U32 R8, RZ, RZ, UR4 ;  /* 0x00000004ff087e24 */ /* 0x000fc6000f8e00ff */
[----:B------:R-:W-:-:S04]  /*2590*/  SEL R3, RZ, 0xffffffff, !P0 ;  /* 0xffffffffff037807 */ /* 0x000fc80004000000 */
[----:B------:R-:W-:-:S13]  /*25a0*/  ISETP.NE.AND P0, PT, R3, RZ, PT ;  /* 0x000000ff0300720c */ /* 0x000fda0003f05270 */
[----:B------:R-:W-:Y:S05]  /*25b0*/  @P0 BRA `(.L_x_31) ;  /* 0x0000000000240947 */ /* 0x000fea0003800000 */
.L_x_32:
[----:B------:R-:W-:Y:S05]  /*25c0*/  NANOSLEEP 0x64 ;  /* 0x000000640000795d */ /* 0x000fea0003800000 */
[----:B------:R-:W-:-:S05]  /*25d0*/  UMOV UR4, 0x10 ;  /* 0x0000001000047882 */ /* 0x000fca0000000000 */
[----:B------:R-:W-:Y:S04]  /*25e0*/  DEPBAR.LE SB1, 0x36 ;  /* 0x00009d800000791a */ /* 0x000fe80000000000 */
[----:B------:R-:W1:Y:S02]  /*25f0*/  UTCATOMSWS.2CTA.FIND_AND_SET.ALIGN UP0, UR4, UR4 ;  /* 0x00000004000475e3 */ /* 0x000e640008200800 */
[----:B-1----:R-:W-:Y:S01]  /*2600*/  PLOP3.LUT P0, PT, PT, PT, UP0, 0x80, 0x8 ;  /* 0x000000000008781c */ /* 0x002fe20003f0f008 */
[----:B------:R-:W-:-:S03]  /*2610*/  IMAD.U32 R8, RZ, RZ, UR4 ;  /* 0x00000004ff087e24 */ /* 0x000fc6000f8e00ff */
[----:B------:R-:W-:-:S04]  /*2620*/  SEL R3, RZ, 0xffffffff, !P0 ;  /* 0xffffffffff037807 */ /* 0x000fc80004000000 */
[----:B------:R-:W-:-:S13]  /*2630*/  ISETP.NE.AND P0, PT, R3, RZ, PT ;  /* 0x000000ff0300720c */ /* 0x000fda0003f05270 */
[----:B------:R-:W-:Y:S05]  /*2640*/  @!P0 BRA `(.L_x_32) ;  /* 0xfffffffc00dc8947 */ /* 0x000fea000383ffff */
.L_x_31:
[----:B------:R-:W-:Y:S02]  /*2650*/  MOV R7, 0x60 ;  /* 0x0000006000077802 */ /* 0x000fe40000000f00 */
[----:B------:R-:W-:Y:S02]  /*2660*/  MOV R5, 0x58 ;  /* 0x0000005800057802 */ /* 0x000fe40000000f00 */
[C---:B------:R-:W-:Y:S02]  /*2670*/  LEA R7, R6.reuse, R7, 0x18 ;  /* 0x0000000706077211 */ /* 0x040fe400078ec0ff */
[----:B------:R-:W-:-:S03]  /*2680*/  LEA R6, R6, R5, 0x18 ;  /* 0x0000000506067211 */ /* 0x000fc600078ec0ff */
[----:B------:R-:W1:Y:S02]  /*2690*/  LDS R3, [R7] ;  /* 0x0000000007037984 */ /* 0x000e640000000800 */
[----:B-1----:R-:W-:-:S04]  /*26a0*/  IMAD.U32 R4, R3, -0x80000000, RZ ;  /* 0x8000000003047824 */ /* 0x002fc800078e00ff */
[----:B------:R-:W1:Y:S02]  /*26b0*/  SYNCS.PHASECHK.TRANS64.TRYWAIT P0, [R6+URZ], R4 ;  /* 0x00000004060075a7 */ /* 0x000e6400080011ff */
[----:B-1----:R-:W-:Y:S05]  /*26c0*/  @P0 BRA `(.L_x_33) ;  /* 0x0000000000080947 */ /* 0x002fea0003800000 */
[----:B------:R-:W1:Y:S02]  /*26d0*/  SYNCS.PHASECHK.TRANS64.TRYWAIT P0, [R6+URZ], R4 ;  /* 0x00000004060075a7 */ /* 0x000e6400080011ff */
[----:B-1----:R-:W-:Y:S05]  /*26e0*/  @!P0 BRA `(.L_x_34) ;  /* 0x000000c000bc8947 */ /* 0x002fea0003800000 */
.L_x_33:
[----:B------:R-:W-:Y:S01]  /*26f0*/  IMAD.U32 R4, RZ, RZ, UR9 ;  /* 0x00000009ff047e24 */ /* 0x000fe2000f8e00ff */
[----:B-1----:R-:W-:Y:S01]  /*2700*/  MOV R5, UR10 ;  /* 0x0000000a00057c02 */ /* 0x002fe20008000f00 */
[----:B------:R-:W-:Y:S01]  /*2710*/  HFMA2 R10, -RZ, RZ, 0, 5.9604644775390625e-08 ;  /* 0x00000001ff0a7431 */ /* 0x000fe200000001ff */
[----:B------:R-:W-:Y:S01]  /*2720*/  MOV R9, 0xffff ;  /* 0x0000ffff00097802 */ /* 0x000fe20000000f00 */
[----:B------:R-:W-:Y:S02]  /*2730*/  VIADD R4, R4, 0x188 ;  /* 0x0000018804047836 */ /* 0x000fe40000000000 */
[----:B------:R-:W-:-:S03]  /*2740*/  IMAD.SHL.U32 R3, R8, 0x20, RZ ;  /* 0x0000002008037824 */ /* 0x000fc600078e00ff */
[C---:B------:R-:W-:Y:S02]  /*2750*/  PRMT R4, R5.reuse, 0x654, R4 ;  /* 0x0000065405047816 */ /* 0x040fe40000000004 */
[----:B------:R-:W-:Y:S01]  /*2760*/  PRMT R5, R5, 0x654, R6 ;  /* 0x0000065405057816 */ /* 0x000fe20000000006 */
[----:B------:R-:W-:-:S04]  /*2770*/  IMAD.MOV.U32 R6, RZ, RZ, 0x4 ;  /* 0x00000004ff067424 */ /* 0x000fc800078e00ff */
[----:B------:R1:W-:Y:S01]  /*2780*/  SYNCS.ARRIVE.TRANS64.RED RZ, [R5+URZ], R6 ;  /* 0x0000000605ff79a7 */ /* 0x0003e200080004ff */
[----:B------:R2:W-:Y:S04]  /*2790*/  STS [UR9+0x188], R3 ;  /* 0x00018803ff007988 */ /* 0x0005e80008000809 */
[----:B------:R2:W-:Y:S01]  /*27a0*/  STAS [R4.64], R8 ;  /* 0x0000000804007dbd */ /* 0x0005e2000c0008ff */
[----:B------:R-:W-:Y:S02]  /*27b0*/  UMOV UR4, 0x50 ;  /* 0x0000005000047882 */ /* 0x000fe40000000000 */
[----:B------:R-:W-:Y:S01]  /*27c0*/  ULEA UR4, UR6, UR4, 0x18 ;  /* 0x0000000406047291 */ /* 0x000fe2000f8ec0ff */
[----:B-1----:R-:W-:Y:S01]  /*27d0*/  SHF.L.U32 R6, R9, R8, RZ ;  /* 0x0000000809067219 */ /* 0x002fe200000006ff */
[----:B------:R-:W-:-:S05]  /*27e0*/  VIADD R9, R8, 0x10 ;  /* 0x0000001008097836 */ /* 0x000fca0000000000 */
[----:B------:R-:W-:-:S04]  /*27f0*/  SHF.L.U32 R9, R10, R9, RZ ;  /* 0x000000090a097219 */ /* 0x000fc800000006ff */
[----:B------:R-:W-:-:S05]  /*2800*/  LOP3.LUT R6, R9, R6, RZ, 0xfc, !PT ;  /* 0x0000000609067212 */ /* 0x000fca00078efcff */
[----:B------:R2:W-:Y:S04]  /*2810*/  ATOMS.OR RZ, [UR4], R6 ;  /* 0x00000006ffff798c */ /* 0x0005e8000b000004 */
[----:B------:R2:W-:Y:S02]  /*2820*/  ATOMS.XOR RZ, [R7], R10 ;  /* 0x0000000a07ff738c */ /* 0x0005e40003800000 */
.L_x_30:
[----:B------:R-:W-:Y:S05]  /*2830*/  BSYNC B0 ;  /* 0x0000000000007941 */ /* 0x000fea0003800000 */
.L_x_29:
[----:B------:R-:W-:Y:S05]  /*2840*/  BRA.U UP1, `(.L_x_35) ;  /* 0x0000000101907547 */ /* 0x000fea000b800000 */
[----:B------:R-:W-:Y:S05]  /*2850*/  WARPSYNC.ALL ;  /* 0x0000000000007948 */ /* 0x000fea0003800000 */
[----:B------:R-:W-:Y:S01]  /*2860*/  NOP ;  /* 0x0000000000007918 */ /* 0x000fe20000000000 */
[----:B------:R-:W-:-:S13]  /*2870*/  ELECT P0, URZ, PT ;  /* 0x0000000000ff782f */ /* 0x000fda0003800000 */
[----:B------:R-:W-:Y:S05]  /*2880*/  @!P0 BRA `(.L_x_35) ;  /* 0x0000000000808947 */ /* 0x000fea0003800000 */
[----:B--2---:R-:W-:Y:S01]  /*2890*/  IMAD.U32 R4, RZ, RZ, UR6 ;  /* 0x00000006ff047e24 */ /* 0x004fe2000f8e00ff */
        /* <DEDUP_REMOVED lines=10> */
.L_x_36:
[----:B------:R-:W2:Y:S01]  /*2940*/  LDS R7, [UR9+0x188] ;  /* 0x00018809ff077984 */ /* 0x000ea20008000800 */
[----:B------:R-:W-:Y:S02]  /*2950*/  IMAD.MOV.U32 R8, RZ, RZ, 0xffff ;  /* 0x0000ffffff087424 */ /* 0x000fe400078e00ff */
[----:B------:R-:W-:-:S03]  /*2960*/  IMAD.MOV.U32 R3, RZ, RZ, 0x1 ;  /* 0x00000001ff037424 */ /* 0x000fc600078e00ff */
[----:B--2---:R-:W-:Y:S02]  /*2970*/  SHF.L.U32 R8, R8, R7, RZ ;  /* 0x0000000708087219 */ /* 0x004fe400000006ff */
[C---:B------:R-:W-:Y:S01]  /*2980*/  IADD3 R10, PT, PT, R7.reuse, 0x10, RZ ;  /* 0x00000010070a7810 */ /* 0x040fe20007ffe0ff */
[----:B------:R-:W-:-:S03]  /*2990*/  IMAD.SHL.U32 R7, R7, 0x20, RZ ;  /* 0x0000002007077824 */ /* 0x000fc600078e00ff */
[----:B------:R-:W-:Y:S02]  /*29a0*/  SHF.L.U32 R5, R3, R10, RZ ;  /* 0x0000000a03057219 */ /* 0x000fe400000006ff */
[----:B------:R3:W-:Y:S01]  /*29b0*/  STS [UR9+0x188], R7 ;  /* 0x00018807ff007988 */ /* 0x0007e20008000809 */
[----:B------:R-:W-:Y:S01]  /*29c0*/  UMOV UR4, 0x50 ;  /* 0x0000005000047882 */ /* 0x000fe20000000000 */
[----:B------:R-:W-:Y:S01]  /*29d0*/  LOP3.LUT R8, R5, R8, RZ, 0xfc, !PT ;  /* 0x0000000805087212 */ /* 0x000fe200078efcff */
[----:B------:R-:W-:Y:S01]  /*29e0*/  ULEA UR4, UR6, UR4, 0x18 ;  /* 0x0000000406047291 */ /* 0x000fe2000f8ec0ff */
[----:B------:R-:W-:-:S04]  /*29f0*/  MOV R5, UR10 ;  /* 0x0000000a00057c02 */ /* 0x000fc80008000f00 */
[----:B------:R-:W-:-:S04]  /*2a00*/  PRMT R5, R5, 0x654, R4 ;  /* 0x0000065405057816 */ /* 0x000fc80000000004 */
[----:B------:R3:W-:Y:S01]  /*2a10*/  ATOMS.OR RZ, [UR4], R8 ;  /* 0x00000008ffff798c */ /* 0x0007e2000b000004 */
[----:B------:R3:W-:Y:S03]  /*2a20*/  SYNCS.ARRIVE.TRANS64.RED.A1T0 RZ, [R5+URZ], RZ ;  /* 0x000000ff05ff79a7 */ /* 0x0007e600081004ff */
[----:B------:R3:W-:Y:S01]  /*2a30*/  ATOMS.XOR RZ, [R6], R3 ;  /* 0x0000000306ff738c */ /* 0x0007e20003800000 */
[----:B------:R-:W-:Y:S05]  /*2a40*/  BRA `(.L_x_35) ;  /* 0x0000000000107947 */ /* 0x000fea0003800000 */
.L_x_28:
[----:B------:R-:W-:Y:S02]  /*2a50*/  MOV R3, 0xffffffff ;  /* 0xffffffff00037802 */ /* 0x000fe40000000f00 */
[----:B------:R-:W-:-:S03]  /*2a60*/  MOV R4, 0x2a90 ;  /* 0x00002a9000047802 */ /* 0x000fc60000000f00 */
[----:B------:R1:W-:Y:S04]  /*2a70*/  STS [UR9+0x188], R3 ;  /* 0x00018803ff007988 */ /* 0x0003e80008000809 */
[----:B-1----:R-:W-:Y:S05]  /*2a80*/  CALL.REL.NOINC `($__internal_1_$__cuda_sm10x_tcgen05_guardrail_trap_phase_invalid_during_alloc) ;  /* 0x000000c800587944 */ /* 0x002fea0003c00000 */
.L_x_35:
[----:B------:R-:W-:Y:S05]  /*2a90*/  WARPSYNC.ALL ;  /* 0x0000000000007948 */ /* 0x000fea0003800000 */
[----:B------:R-:W-:Y:S01]  /*2aa0*/  NOP ;  /* 0x0000000000007918 */ /* 0x000fe20000000000 */
[----:B------:R-:W4:Y:S01]  /*2ab0*/  LDCU UR12, c[0x0][0x640] ;  /* 0x0000c800ff0c77ac */ /* 0x000f220008000800 */
[----:B------:R-:W5:Y:S01]  /*2ac0*/  S2UR UR5, SR_CgaCtaId ;  /* 0x00000000000579c3 */ /* 0x000f620000008800 */
[----:B------:R-:W1:Y:S01]  /*2ad0*/  LDCU UR8, c[0x0][0x654] ;  /* 0x0000ca80ff0877ac */ /* 0x000e620008000800 */
[----:B------:R-:W-:Y:S01]  /*2ae0*/  UMOV UR4, 0x400 ;  /* 0x0000040000047882 */ /* 0x000fe20000000000 */
[----:B------:R-:W2:Y:S01]  /*2af0*/  LDCU UR18, c[0x0][0x634] ;  /* 0x0000c680ff1277ac */ /* 0x000ea20008000800 */
[----:B----4-:R-:W-:-:S04]  /*2b00*/  UIMAD.WIDE.U32 UR12, UR46, UR12, URZ ;  /* 0x0000000c2e0c72a5 */ /* 0x010fc8000f8e00ff */
[----:B------:R-:W-:Y:S02]  /*2b10*/  UIADD3 UR11, UPT, UPT, -UR13, UR46, URZ ;  /* 0x0000002e0d0b7290 */ /* 0x000fe4000fffe1ff */
[----:B-----5:R-:W-:Y:S02]  /*2b20*/  ULEA UR4, UR5, UR4, 0x18 ;  /* 0x0000000405047291 */ /* 0x020fe4000f8ec0ff */
[----:B------:R-:W-:Y:S02]  /*2b30*/  USHF.R.U32.HI UR11, URZ, UR23, UR11 ;  /* 0x00000017ff0b7299 */ /* 0x000fe4000801160b */
[----:B------:R-:W-:Y:S02]  /*2b40*/  UIADD3 UR12, UPT, UPT, UR4, 0x800, URZ ;  /* 0x00000800040c7890 */ /* 0x000fe4000fffe0ff */
[----:B------:R-:W-:-:S04]  /*2b50*/  UIADD3 UR11, UPT, UPT, UR13, UR11, URZ ;  /* 0x0000000b0d0b7290 */ /* 0x000fc8000fffe0ff */
[----:B------:R-:W-:-:S04]  /*2b60*/  USHF.R.U32.HI UR11, URZ, UR22, UR11 ;  /* 0x00000016ff0b7299 */ /* 0x000fc8000801160b */
[----:B-1----:R-:W-:Y:S02]  /*2b70*/  UISETP.GE.AND UP0, UPT, UR11, UR8, UPT ;  /* 0x000000080b00728c */ /* 0x002fe4000bf06270 */
[----:B------:R-:W-:Y:S01]  /*2b80*/  USHF.R.U32.HI UR8, URZ, 0x4, UR12 ;  /* 0x00000004ff087899 */ /* 0x000fe2000801160c */
[----:B------:R-:W1:Y:S03]  /*2b90*/  LDCU UR12, c[0x0][0x63c] ;  /* 0x0000c780ff0c77ac */ /* 0x000e660008000800 */
[----:B------:R-:W-:Y:S02]  /*2ba0*/  ULOP3.LUT UR8, UR8, 0x3fc0, URZ, 0xc0, !UPT ;  /* 0x00003fc008087892 */ /* 0x000fe4000f8ec0ff */
[----:B------:R-:W-:Y:S02]  /*2bb0*/  UIADD3 UR11, UPT, UPT, -UR11, URZ, URZ ;  /* 0x000000ff0b0b7290 */ /* 0x000fe4000fffe1ff */
[----:B------:R-:W-:Y:S01]  /*2bc0*/  ULOP3.LUT UR8, UR8, 0x10000, URZ, 0xfc, !UPT ;  /* 0x0001000008087892 */ /* 0x000fe2000f8efcff */
[----:B--2---:R-:W2:Y:S05]  /*2bd0*/  @UP0 LDCU UR18, c[0x0][0x64c] ;  /* 0x0000c980ff1207ac */ /* 0x004eaa0008000800 */
[----:B---3--:R-:W-:Y:S01]  /*2be0*/  MOV R3, UR8 ;  /* 0x0000000800037c02 */ /* 0x008fe20008000f00 */
[----:B------:R-:W-:-:S02]  /*2bf0*/  USEL UR16, UR31, UR15, !UP0 ;  /* 0x0000000f1f107287 */ /* 0x000fc4000c000000 */
[----:B------:R-:W-:Y:S02]  /*2c00*/  USEL UR8, UR30, UR14, !UP0 ;  /* 0x0000000e1e087287 */ /* 0x000fe4000c000000 */
[----:B-1----:R-:W-:Y:S01]  /*2c10*/  UIMAD UR12, UR11, UR12, UR46 ;  /* 0x0000000c0b0c72a4 */ /* 0x002fe2000f8e022e */
[----:B------:R-:W1:Y:S01]  /*2c20*/  SHFL.IDX PT, R3, R3, RZ, 0x1f ;  /* 0x00001fff03037589 */ /* 0x000e6200000e0000 */
[----:B------:R-:W3:Y:S01]  /*2c30*/  LDCU UR11, c[0x0][0x60c] ;  /* 0x0000c180ff0b77ac */ /* 0x000ee20008000800 */
[----:B------:R-:W-:Y:S02]  /*2c40*/  ULOP3.LUT UR16, UR16, 0xff, URZ, 0xc0, !UPT ;  /* 0x000000ff10107892 */ /* 0x000fe4000f8ec0ff */
[----:B------:R-:W-:Y:S02]  /*2c50*/  ULOP3.LUT UR8, UR8, 0xff, URZ, 0xc0, !UPT ;  /* 0x000000ff08087892 */ /* 0x000fe4000f8ec0ff */
[----:B--2---:R-:W-:-:S07]  /*2c60*/  UIMAD.WIDE.U32 UR18, UR12, UR18, URZ ;  /* 0x000000120c1272a5 */ /* 0x004fce000f8e00ff */
[----:B------:R-:W-:Y:S02]  /*2c70*/  UMOV UR13, UR19 ;  /* 0x00000013000d7c82 */ /* 0x000fe40008000000 */
[----:B------:R-:W-:Y:S02]  /*2c80*/  UIADD3 UR12, UPT, UPT, UR12, -UR13, URZ ;  /* 0x8000000d0c0c7290 */ /* 0x000fe4000fffe0ff */
[----:B---3--:R-:W-:Y:S02]  /*2c90*/  UISETP.GE.AND UP0, UPT, UR46, UR11, UPT ;  /* 0x0000000b2e00728c */ /* 0x008fe4000bf06270 */
[----:B------:R-:W-:Y:S01]  /*2ca0*/  USHF.R.U32.HI UR12, URZ, UR16, UR12 ;  /* 0x00000010ff0c7299 */ /* 0x000fe2000801160c */
[----:B-1----:R-:W-:-:S03]  /*2cb0*/  R2UR UR62, R3 ;  /* 0x00000000033e72ca */ /* 0x002fc600000e0000 */
[----:B------:R-:W-:-:S04]  /*2cc0*/  UIADD3 UR12, UPT, UPT, UR13, UR12, URZ ;  /* 0x0000000c0d0c7290 */ /* 0x000fc8000fffe0ff */
[----:B------:R-:W-:Y:S01]  /*2cd0*/  USHF.R.U32.HI UR8, URZ, UR8, UR12 ;  /* 0x00000008ff087299 */ /* 0x000fe2000801160c */
[----:B------:R-:W-:Y:S06]  /*2ce0*/  BAR.SYNC.DEFER_BLOCKING 0x2, 0x120 ;  /* 0x0084800000007b1d */ /* 0x000fec0000010000 */
[----:B------:R-:W1:Y:S01]  /*2cf0*/  LDS R16, [UR4+0x188] ;  /* 0x00018804ff107984 */ /* 0x000e620008000800 */
[----:B------:R-:W-:Y:S05]  /*2d00*/  BRA.U UP0, `(.L_x_38) ;  /* 0x0000001100847547 */ /* 0x000fea000b800000 */
[----:B------:R-:W2:Y:S01]  /*2d10*/  LDCU UR6, c[0x0][0x614] ;  /* 0x0000c280ff0677ac */ /* 0x000ea20008000800 */
[----:B------:R-:W3:Y:S01]  /*2d20*/  LDCU UR13, c[0x0][0x38c] ;  /* 0x00007180ff0d77ac */ /* 0x000ee20008000800 */
[----:B------:R-:W4:Y:S01]  /*2d30*/  LDCU UR12, c[0x0][0x380] ;  /* 0x00007000ff0c77ac */ /* 0x000f220008000800 */
[----:B------:R-:W-:Y:S01]  /*2d40*/  UMOV UR16, 0x0 ;  /* 0x0000000000107882 */ /* 0x000fe20000000000 */
[----:B------:R-:W-:Y:S01]  /*2d50*/  UMOV UR17, 0x1 ;  /* 0x0000000100117882 */ /* 0x000fe20000000000 */
[----:B--2---:R-:W-:Y:S02]  /*2d60*/  UIADD3 UR6, UPT, UPT, -UR8, UR6, URZ ;  /* 0x0000000608067290 */ /* 0x004fe4000fffe1ff */
[----:B---3--:R-:W-:Y:S02]  /*2d70*/  UIADD3 UR8, UPT, UPT, UR13, -0x1, URZ ;  /* 0xffffffff0d087890 */ /* 0x008fe4000fffe0ff */
[----:B------:R-:W-:Y:S02]  /*2d80*/  UIADD3 UR9, UPT, UPT, -UR13, URZ, URZ ;  /* 0x000000ff0d097290 */ /* 0x000fe4000fffe1ff */
[----:B----4-:R-:W-:-:S02]  /*2d90*/  UIADD3 UR12, UPT, UPT, UR13, -UR12, URZ ;  /* 0x8000000c0d0c7290 */ /* 0x010fc4000fffe0ff */
[----:B------:R-:W-:Y:S02]  /*2da0*/  USHF.R.S32.HI UR9, URZ, 0x1f, UR9 ;  /* 0x0000001fff097899 */ /* 0x000fe40008011409 */
[----:B------:R-:W-:Y:S02]  /*2db0*/  ULEA UR12, UR6, UR12, 0x7 ;  /* 0x0000000c060c7291 */ /* 0x000fe4000f8e38ff */
[----:B------:R-:W-:Y:S02]  /*2dc0*/  USHF.R.S32.HI UR6, URZ, 0x1f, UR8 ;  /* 0x0000001fff067899 */ /* 0x000fe40008011408 */
[----:B------:R-:W-:Y:S02]  /*2dd0*/  UIADD3 UR10, UPT, UPT, -UR12, URZ, URZ ;  /* 0x000000ff0c0a7290 */ /* 0x000fe4000fffe1ff */
[----:B------:R-:W-:Y:S02]  /*2de0*/  UIADD3 UR11, UPT, UPT, UR12, -0x1, URZ ;  /* 0xffffffff0c0b7890 */ /* 0x000fe4000fffe0ff */
[----:B------:R-:W-:-:S02]  /*2df0*/  USHF.R.S32.HI UR10, URZ, 0x1f, UR10 ;  /* 0x0000001fff0a7899 */ /* 0x000fc4000801140a */
[----:B------:R-:W-:Y:S02]  /*2e00*/  UISETP.GT.AND UP0, UPT, UR13, URZ, UPT ;  /* 0x000000ff0d00728c */ /* 0x000fe4000bf04270 */
[----:B------:R-:W-:Y:S02]  /*2e10*/  ULEA.HI UR6, UR6, UR8, URZ, 0x7 ;  /* 0x0000000806067291 */ /* 0x000fe4000f8f38ff */
[----:B------:R-:W-:Y:S02]  /*2e20*/  ULEA.HI UR9, UR9, -UR13, URZ, 0x7 ;  /* 0x8000000d09097291 */ /* 0x000fe4000f8f38ff */
[----:B------:R-:W-:Y:S02]  /*2e30*/  USHF.R.S32.HI UR8, URZ, 0x1f, UR11 ;  /* 0x0000001fff087899 */ /* 0x000fe4000801140b */
[----:B------:R-:W-:Y:S02]  /*2e40*/  ULEA.HI UR10, UR10, -UR12, URZ, 0x7 ;  /* 0x8000000c0a0a7291 */ /* 0x000fe4000f8f38ff */
[----:B------:R-:W-:-:S02]  /*2e50*/  UISETP.GT.AND UP1, UPT, UR12, URZ, UPT ;  /* 0x000000ff0c00728c */ /* 0x000fc4000bf24270 */
[----:B------:R-:W-:Y:S02]  /*2e60*/  USHF.R.S32.HI UR9, URZ, 0x7, UR9 ;  /* 0x00000007ff097899 */ /* 0x000fe40008011409 */
[----:B------:R-:W-:Y:S02]  /*2e70*/  ULEA.HI UR8, UR8, UR11, URZ, 0x7 ;  /* 0x0000000b08087291 */ /* 0x000fe4000f8f38ff */
[----:B------:R-:W-:Y:S02]  /*2e80*/  USHF.R.S32.HI UR10, URZ, 0x7, UR10 ;  /* 0x00000007ff0a7899 */ /* 0x000fe4000801140a */
[----:B------:R-:W-:Y:S02]  /*2e90*/  @UP0 UIMAD.WIDE UR18, UR6, 0x2000000, UR16 ;  /* 0x02000000061208a5 */ /* 0x000fe4000f8e0210 */
[----:B------:R-:W-:Y:S02]  /*2ea0*/  ULEA.HI.SX32 UR8, UR8, 0x1, 0x19 ;  /* 0x0000000108087891 */ /* 0x000fe4000f8fcaff */
[----:B------:R-:W-:-:S02]  /*2eb0*/  UIADD3 UR10, UPT, UPT, -UR10, URZ, URZ ;  /* 0x000000ff0a0a7290 */ /* 0x000fc4000fffe1ff */
[----:B------:R-:W-:-:S05]  /*2ec0*/  UIADD3 UR9, UPT, UPT, -UR9, URZ, URZ ;  /* 0x000000ff09097290 */ /* 0x000fca000fffe1ff */
[----:B------:R-:W-:Y:S02]  /*2ed0*/  @!UP1 UMOV UR8, UR10 ;  /* 0x0000000a00089c82 */ /* 0x000fe40008000000 */
[----:B------:R-:W-:Y:S02]  /*2ee0*/  @UP0 UMOV UR9, UR19 ;  /* 0x0000001300090c82 */ /* 0x000fe40008000000 */
[----:B------:R-:W-:-:S04]  /*2ef0*/  UISETP.LT.AND UP0, UPT, UR8, UR9, UPT ;  /* 0x000000090800728c */ /* 0x000fc8000bf01270 */
[----:B------:R-:W-:Y:S02]  /*2f00*/  USEL UR10, UR8, UR9, UP0 ;  /* 0x00000009080a7287 */ /* 0x000fe40008000000 */
[----:B------:R-:W-:-:S09]  /*2f10*/  UISETP.NE.AND UP0, UPT, UR47, URZ, UPT ;  /* 0x000000ff2f00728c */ /* 0x000fd2000bf05270 */
[----:B------:R-:W-:Y:S05]  /*2f20*/  BRA.U UP0, `(.L_x_38) ;  /* 0x0000000d00fc7547 */ /* 0x000fea000b800000 */
[----:B------:R-:W2:Y:S02]  /*2f30*/  SYNCS.PHASECHK.TRANS64.TRYWAIT P0, [UR4], RZ ;  /* 0x000000ffff0075a7 */ /* 0x000ea40008001104 */
[----:B--2---:R-:W-:Y:S05]  /*2f40*/  @!P0 BRA `(.L_x_39) ;  /* 0x000000b800d48947 */ /* 0x004fea0003800000 */
.L_x_106:
[----:B------:R-:W3:Y:S01]  /*2f50*/  SYNCS.PHASECHK.TRANS64.TRYWAIT P0, [UR4+0x10], RZ ;  /* 0x000010ffff0075a7 */ /* 0x000ee20008001104 */
[----:B------:R-:W-:Y:S01]  /*2f60*/  UIADD3 UR16, UPT, UPT, UR4, 0x6800, URZ ;  /* 0x0000680004107890 */ /* 0x000fe2000fffe0ff */
[----:B------:R-:W-:Y:S01]  /*2f70*/  IMAD.MOV.U32 R4, RZ, RZ, RZ ;  /* 0x000000ffff047224 */ /* 0x000fe200078e00ff */
[----:B------:R-:W-:Y:S01]  /*2f80*/  UIADD3 UR60, UPT, UPT, UR62, 0x2, URZ ;  /* 0x000000023e3c7890 */ /* 0x000fe2000fffe0ff */
[----:B--2---:R-:W-:Y:S01]  /*2f90*/  IMAD.MOV.U32 R3, RZ, RZ, RZ ;  /* 0x000000ffff037224 */ /* 0x004fe200078e00ff */
[----:B------:R-:W-:Y:S02]  /*2fa0*/  USHF.R.U32.HI UR16, URZ, 0x4, UR16 ;  /* 0x00000004ff107899 */ /* 0x000fe40008011610 */
[----:B------:R-:W-:Y:S01]  /*2fb0*/  UIADD3 UR58, UPT, UPT, UR62, 0x200, URZ ;  /* 0x000002003e3a7890 */ /* 0x000fe2000fffe0ff */
[C---:B------:R-:W-:Y:S01]  /*2fc0*/  R2UR UR6, R4.reuse ;  /* 0x00000000040672ca */ /* 0x040fe200000e0000 */
[----:B------:R-:W-:Y:S01]  /*2fd0*/  ULOP3.LUT UR16, UR16, 0x3fc0, URZ, 0xc0, !UPT ;  /* 0x00003fc010107892 */ /* 0x000fe2000f8ec0ff */
[C---:B------:R-:W-:Y:S01]  /*2fe0*/  R2UR UR13, R3.reuse ;  /* 0x00000000030d72ca */ /* 0x040fe200000e0000 */
[----:B------:R-:W-:Y:S01]  /*2ff0*/  UIADD3 UR56, UPT, UPT, UR62, 0x202, URZ ;  /* 0x000002023e387890 */ /* 0x000fe2000fffe0ff */
[C---:B------:R-:W-:Y:S01]  /*3000*/  R2UR UR12, R4.reuse ;  /* 0x00000000040c72ca */ /* 0x040fe200000e0000 */
[----:B------:R-:W-:Y:S01]  /*3010*/  ULOP3.LUT UR36, UR16, 0x10000, URZ, 0xfc, !UPT ;  /* 0x0001000010247892 */ /* 0x000fe2000f8efcff */
[C---:B------:R-:W-:Y:S01]  /*3020*/  R2UR UR11, R3.reuse ;  /* 0x00000000030b72ca */ /* 0x040fe200000e0000 */
[----:B------:R-:W-:Y:S01]  /*3030*/  UIADD3 UR52, UPT, UPT, UR62, 0x400, URZ ;  /* 0x000004003e347890 */ /* 0x000fe2000fffe0ff */
[----:B------:R-:W-:Y:S01]  /*3040*/  R2UR UR9, R4 ;  /* 0x00000000040972ca */ /* 0x000fe200000e0000 */
[----:B------:R-:W-:Y:S01]  /*3050*/  UIADD3 UR50, UPT, UPT, UR62, 0x402, URZ ;  /* 0x000004023e327890 */ /* 0x000fe2000fffe0ff */
[----:B------:R-:W-:Y:S01]  /*3060*/  R2UR UR8, R3 ;  /* 0x00000000030872ca */ /* 0x000fe200000e0000 */
[----:B------:R-:W-:Y:S01]  /*3070*/  UMOV UR34, 0x0 ;  /* 0x0000000000227882 */ /* 0x000fe20000000000 */
        /* <DEDUP_REMOVED lines=11> */
[----:B------:R-:W-:Y:S01]  /*3130*/  UIADD3 UR18, UPT, UPT, UR4, 0x110, URZ ;  /* 0x0000011004127890 */ /* 0x000fe2000fffe0ff */
[----:B------:R-:W-:Y:S01]  /*3140*/  UMOV UR5, 0x3 ;  /* 0x0000000300057882 */ /* 0x000fe20000000000 */
[----:B------:R-:W-:Y:S01]  /*3150*/  UIADD3 UR17, UPT, UPT, UR4, 0x90, URZ ;  /* 0x0000009004117890 */ /* 0x000fe2000fffe0ff */
[----:B------:R-:W-:Y:S01]  /*3160*/  UMOV UR63, 0x80004020 ;  /* 0x80004020003f7882 */ /* 0x000fe20000000000 */
[----:B------:R-:W-:Y:S01]  /*3170*/  ULOP3.LUT UR16, UR54, 0xffff, URZ, 0xc0, !UPT ;  /* 0x0000ffff36107892 */ /* 0x000fe2000f8ec0ff */
[----:B------:R-:W-:Y:S01]  /*3180*/  UMOV UR61, 0x80004020 ;  /* 0x80004020003d7882 */ /* 0x000fe20000000000 */
[----:B------:R-:W-:Y:S01]  /*3190*/  UIADD3 UR64, UPT, UPT, UR36, 0x2, URZ ;  /* 0x0000000224407890 */ /* 0x000fe2000fffe0ff */
        /* <DEDUP_REMOVED lines=9> */
[----:B------:R-:W-:Y:S01]  /*3230*/  UMOV UR65, 0x80004020 ;  /* 0x8000402000417882 */ /* 0x000fe20000000000 */
[----:B------:R-:W-:Y:S01]  /*3240*/  UMOV UR49, 0x80004020 ;  /* 0x8000402000317882 */ /* 0x000fe20000000000 */
[----:B------:R-:W-:Y:S01]  /*3250*/  UMOV UR45, 0x80004020 ;  /* 0x80004020002d7882 */ /* 0x000fe20000000000 */
[----:B------:R-:W-:Y:S01]  /*3260*/  UMOV UR43, 0x80004020 ;  /* 0x80004020002b7882 */ /* 0x000fe20000000000 */
[----:B------:R-:W-:Y:S01]  /*3270*/  UMOV UR41, 0x80004020 ;  /* 0x8000402000297882 */ /* 0x000fe20000000000 */
[----:B---3--:R-:W-:Y:S05]  /*3280*/  @!P0 BRA `(.L_x_40) ;  /* 0x000000b8001c8947 */ /* 0x008fea0003800000 */
.L_x_108:
[----:B------:R3:W-:Y:S01]  /*3290*/  UTCQMMA.2CTA gdesc[UR62], gdesc[UR36], tmem[UR6], tmem[UR34], idesc[UR35], !UPT ;  /* 0x00ff22243e0075ea */ /* 0x0007e2000fa00306 */
[----:B------:R4:W-:Y:S01]  /*32a0*/  UTCQMMA.2CTA gdesc[UR60], gdesc[UR64], tmem[UR13], tmem[UR20], idesc[UR21], UPT ;  /* 0x00ff14403c0075ea */ /* 0x0009e2000ba0030d */
[----:B------:R5:W-:Y:S01]  /*32b0*/  UTCQMMA.2CTA gdesc[UR58], gdesc[UR48], tmem[UR12], tmem[UR32], idesc[UR33], UPT ;  /* 0x00ff20303a0075ea */ /* 0x000be2000ba0030c */
[----:B------:R5:W-:Y:S01]  /*32c0*/  UTCQMMA.2CTA gdesc[UR56], gdesc[UR44], tmem[UR11], tmem[UR28], idesc[UR29], UPT ;  /* 0x00ff1c2c380075ea */ /* 0x000be2000ba0030b */
[----:B------:R5:W-:Y:S01]  /*32d0*/  UTCQMMA.2CTA gdesc[UR52], gdesc[UR42], tmem[UR9], tmem[UR26], idesc[UR27], UPT ;  /* 0x00ff1a2a340075ea */ /* 0x000be2000ba00309 */
[----:B------:R5:W-:Y:S01]  /*32e0*/  UTCQMMA.2CTA gdesc[UR50], gdesc[UR40], tmem[UR8], tmem[UR24], idesc[UR25], UPT ;  /* 0x00ff1828320075ea */ /* 0x000be2000ba00308 */
[----:B------:R5:W-:Y:S01]  /*32f0*/  UTCBAR.2CTA.MULTICAST [UR18], URZ, UR5 ;  /* 0x000000ff120073e9 */ /* 0x000be20008200805 */
[----:B------:R5:W-:Y:S01]  /*3300*/  UTCBAR.2CTA.MULTICAST [UR17], URZ, UR16 ;  /* 0x000000ff110073e9 */ /* 0x000be20008200810 */
[----:B------:R-:W-:Y:S01]  /*3310*/  UISETP.GE.AND UP0, UPT, UR10, 0x2, UPT ;  /* 0x000000020a00788c */ /* 0x000fe2000bf06270 */
[----:B------:R-:W-:Y:S01]  /*3320*/  CS2R R14, SRZ ;  /* 0x00000000000e7805 */ /* 0x000fe2000001ff00 */
[----:B---3--:R-:W-:Y:S01]  /*3330*/  UMOV UR6, 0x1 ;  /* 0x0000000100067882 */ /* 0x008fe20000000000 */
[----:B----4-:R-:W-:-:S06]  /*3340*/  UMOV UR20, URZ ;  /* 0x000000ff00147c82 */ /* 0x010fcc0008000000 */
[----:B------:R-:W-:Y:S05]  /*3350*/  BRA.U !UP0, `(.L_x_41) ;  /* 0x0000000508fc7547 */ /* 0x000fea000b800000 */
[----:B------:R-:W-:Y:S01]  /*3360*/  CS2R R14, SRZ ;  /* 0x00000000000e7805 */ /* 0x000fe2000001ff00 */
[----:B------:R-:W-:Y:S01]  /*3370*/  IMAD.MOV.U32 R8, RZ, RZ, RZ ;  /* 0x000000ffff087224 */ /* 0x000fe200078e00ff */
[----:B------:R-:W-:Y:S02]  /*3380*/  CS2R R6, SRZ ;  /* 0x0000000000067805 */ /* 0x000fe4000001ff00 */
[----:B------:R-:W-:Y:S01]  /*3390*/  CS2R R4, SRZ ;  /* 0x0000000000047805 */ /* 0x000fe2000001ff00 */
[----:B--2---:R-:W-:Y:S01]  /*33a0*/  IMAD.MOV.U32 R3, RZ, RZ, RZ ;  /* 0x000000ffff037224 */ /* 0x004fe200078e00ff */
[----:B------:R-:W-:Y:S01]  /*33b0*/  UIADD3 UR10, UPT, UPT, -UR10, URZ, URZ ;  /* 0x000000ff0a0a7290 */ /* 0x000fe2000fffe1ff */
[----:B------:R-:W-:Y:S01]  /*33c0*/  UMOV UR6, 0x1 ;  /* 0x0000000100067882 */ /* 0x000fe20000000000 */
[----:B------:R-:W-:Y:S01]  /*33d0*/  UMOV UR20, URZ ;  /* 0x000000ff00147c82 */ /* 0x000fe20008000000 */
[----:B-----5:R-:W-:Y:S01]  /*33e0*/  UMOV UR48, 0x0 ;  /* 0x0000000000307882 */ /* 0x020fe20000000000 */
[----:B------:R-:W-:Y:S01]  /*33f0*/  UMOV UR49, 0x10310010 ;  /* 0x1031001000317882 */ /* 0x000fe20000000000 */
[----:B------:R-:W-:Y:S01]  /*3400*/  UMOV UR44, 0x0 ;  /* 0x00000000002c7882 */ /* 0x000fe20000000000 */
[----:B------:R-:W-:Y:S01]  /*3410*/  UMOV UR45, 0x10310010 ;  /* 0x10310010002d7882 */ /* 0x000fe20000000000 */
[----:B------:R-:W-:Y:S01]  /*3420*/  UMOV UR42, 0x0 ;  /* 0x00000000002a7882 */ /* 0x000fe20000000000 */
[----:B------:R-:W-:Y:S01]  /*3430*/  UMOV UR43, 0x10310010 ;  /* 0x10310010002b7882 */ /* 0x000fe20000000000 */
[----:B------:R-:W-:Y:S01]  /*3440*/  UMOV UR40, 0x0 ;  /* 0x0000000000287882 */ /* 0x000fe20000000000 */
[----:B------:R-:W-:Y:S01]  /*3450*/  UMOV UR41, 0x10310010 ;  /* 0x1031001000297882 */ /* 0x000fe20000000000 */
[----:B------:R-:W-:Y:S01]  /*3460*/  ULOP3.LUT UR9, UR54, 0xffff, URZ, 0xc0, !UPT ;  /* 0x0000ffff36097892 */ /* 0x000fe2000f8ec0ff */
        /* <DEDUP_REMOVED lines=12> */
[----:B------:R-:W-:-:S10]  /*3530*/  UMOV UR13, 0x10200010 ;  /* 0x10200010000d7882 */ /* 0x000fd40000000000 */
.L_x_46:
[----:B-----5:R-:W-:Y:S01]  /*3540*/  ULEA UR11, UR6, UR4, 0x3 ;  /* 0x00000004060b7291 */ /* 0x020fe2000f8e18ff */
[----:B--2---:R-:W-:Y:S02]  /*3550*/  SHF.L.U32 R11, R14, 0x1f, RZ ;  /* 0x0000001f0e0b7819 */ /* 0x004fe400000006ff */
[----:B------:R-:W-:Y:S06]  /*3560*/  SHF.L.U32 R12, R15, 0x1f, RZ ;  /* 0x0000001f0f0c7819 */ /* 0x000fec00000006ff */
[----:B------:R-:W2:Y:S02]  /*3570*/  SYNCS.PHASECHK.TRANS64.TRYWAIT P0, [UR11+0x10], R11 ;  /* 0x0000100bff0075a7 */ /* 0x000ea4000800110b */
[----:B--2---:R-:W-:Y:S05]  /*3580*/  @!P0 BRA `(.L_x_42) ;  /* 0x000000b400748947 */ /* 0x004fea0003800000 */
.L_x_110:
[----:B------:R-:W-:Y:S01]  /*3590*/  UIMAD UR5, UR6, 0x3000, UR4 ;  /* 0x00003000060578a4 */ /* 0x000fe2000f8e0204 */
[----:B------:R-:W3:Y:S01]  /*35a0*/  SYNCS.PHASECHK.TRANS64.TRYWAIT P0, [UR4+0x118], R12 ;  /* 0x0001180cff0075a7 */ /* 0x000ee20008001104 */
[----:B------:R-:W-:Y:S01]  /*35b0*/  UISETP.NE.U32.AND UP0, UPT, UR20, URZ, UPT ;  /* 0x000000ff1400728c */ /* 0x000fe2000bf05070 */
[----:B--2---:R-:W-:Y:S01]  /*35c0*/  IMAD.MOV.U32 R11, RZ, RZ, 0x40 ;  /* 0x00000040ff0b7424 */ /* 0x004fe200078e00ff */
[----:B------:R-:W-:Y:S01]  /*35d0*/  UIADD3 UR21, UPT, UPT, UR5, 0x6800, URZ ;  /* 0x0000680005157890 */ /* 0x000fe2000fffe0ff */
[----:B------:R-:W-:Y:S01]  /*35e0*/  IMAD.MOV.U32 R10, RZ, RZ, 0x100 ;  /* 0x00000100ff0a7424 */ /* 0x000fe200078e00ff */
[----:B------:R-:W-:Y:S01]  /*35f0*/  UMOV UR65, 0xc0004010 ;  /* 0xc000401000417882 */ /* 0x000fe20000000000 */
[----:B------:R-:W-:Y:S01]  /*3600*/  IMAD.MOV.U32 R9, RZ, RZ, 0x48 ;  /* 0x00000048ff097424 */ /* 0x000fe200078e00ff */
[----:B------:R-:W-:Y:S01]  /*3610*/  USHF.R.U32.HI UR21, URZ, 0x4, UR21 ;  /* 0x00000004ff157899 */ /* 0x000fe20008011615 */
[----:B------:R-:W-:Y:S01]  /*3620*/  R2UR UR27, R11 ;  /* 0x000000000b1b72ca */ /* 0x000fe200000e0000 */
[----:B------:R-:W-:Y:S01]  /*3630*/  IMAD.MOV.U32 R11, RZ, RZ, 0x100 ;  /* 0x00000100ff0b7424 */ /* 0x000fe200078e00ff */
[----:B------:R-:W-:Y:S01]  /*3640*/  R2UR UR28, R10 ;  /* 0x000000000a1c72ca */ /* 0x000fe200000e0000 */
[----:B------:R-:W-:Y:S01]  /*3650*/  ULOP3.LUT UR21, UR21, 0x3fc0, URZ, 0xc0, !UPT ;  /* 0x00003fc015157892 */ /* 0x000fe2000f8ec0ff */
[----:B------:R-:W-:Y:S01]  /*3660*/  R2UR UR25, R9 ;  /* 0x00000000091972ca */ /* 0x000fe200000e0000 */
[----:B------:R-:W-:Y:S01]  /*3670*/  IMAD.MOV.U32 R10, RZ, RZ, 0x50 ;  /* 0x00000050ff0a7424 */ /* 0x000fe200078e00ff */
[----:B------:R-:W-:Y:S01]  /*3680*/  R2UR UR26, R11 ;  /* 0x000000000b1a72ca */ /* 0x000fe200000e0000 */
[----:B------:R-:W-:Y:S01]  /*3690*/  ULOP3.LUT UR64, UR21, 0x1000000, URZ, 0xfc, !UPT ;  /* 0x0100000015407892 */ /* 0x000fe2000f8efcff */
[----:B------:R-:W-:Y:S01]  /*36a0*/  IMAD.MOV.U32 R9, RZ, RZ, 0x100 ;  /* 0x00000100ff097424 */ /* 0x000fe200078e00ff */
[----:B------:R-:W-:Y:S01]  /*36b0*/  UMOV UR69, 0xc0004010 ;  /* 0xc000401000457882 */ /* 0x000fe20000000000 */
[----:B------:R-:W-:Y:S01]  /*36c0*/  R2UR UR21, R10 ;  /* 0x000000000a1572ca */ /* 0x000fe200000e0000 */
[----:B------:R-:W-:Y:S02]  /*36d0*/  UIADD3 UR68, UPT, UPT, UR64, 0x40, URZ ;  /* 0x0000004040447890 */ /* 0x000fe4000fffe0ff */
[----:B------:R-:W-:Y:S01]  /*36e0*/  UIADD3 UR66, UPT, UPT, UR64, 0x80, URZ ;  /* 0x0000008040427890 */ /* 0x000fe2000fffe0ff */
[----:B------:R-:W-:Y:S01]  /*36f0*/  R2UR UR24, R9 ;  /* 0x00000000091872ca */ /* 0x000fe200000e0000 */
[----:B------:R-:W-:Y:S01]  /*3700*/  UMOV UR67, 0xc0004010 ;  /* 0xc000401000437882 */ /* 0x000fe20000000000 */
[----:B------:R-:W-:Y:S02]  /*3710*/  @!UPT UIADD3 URZ, UPT, UPT, URZ, URZ, URZ ;  /* 0x000000fffffff290 */ /* 0x000fe4000fffe0ff */
[----:B---3--:R-:W-:Y:S11]  /*3720*/  @!P0 BRA `(.L_x_43) ;  /* 0x000000b400288947 */ /* 0x008ff60003800000 */
.L_x_112:
[----:B------:R-:W-:Y:S01]  /*3730*/  UTCQMMA.2CTA tmem[UR27], gdesc[UR64], tmem[UR28], tmem[UR48], idesc[UR49], UP0 ;  /* 0x00ff30401b0079ea */ /* 0x000fe2000820031c */
[----:B------:R-:W-:Y:S01]  /*3740*/  UTCQMMA.2CTA tmem[UR25], gdesc[UR68], tmem[UR26], tmem[UR44], idesc[UR45], UPT ;  /* 0x00ff2c44190079ea */ /* 0x000fe2000ba0031a */
[----:B------:R3:W-:Y:S01]  /*3750*/  UTCQMMA.2CTA tmem[UR21], gdesc[UR66], tmem[UR24], tmem[UR42], idesc[UR43], UPT ;  /* 0x00ff2a42150079ea */ /* 0x0007e2000ba00318 */
[----:B------:R-:W4:Y:S01]  /*3760*/  SYNCS.PHASECHK.TRANS64.TRYWAIT P0, [UR4+0x120], R12 ;  /* 0x0001200cff0075a7 */ /* 0x000f220008001104 */
[----:B------:R-:W-:Y:S01]  /*3770*/  UIADD3 UR6, UPT, UPT, UR6, 0x1, URZ ;  /* 0x0000000106067890 */ /* 0x000fe2000fffe0ff */
[----:B------:R-:W-:Y:S01]  /*3780*/  IMAD.MOV.U32 R10, RZ, RZ, 0x58 ;  /* 0x00000058ff0a7424 */ /* 0x000fe200078e00ff */
[----:B------:R-:W-:Y:S01]  /*3790*/  UIADD3 UR55, UPT, UPT, UR11, 0x90, URZ ;  /* 0x000000900b377890 */ /* 0x000fe2000fffe0ff */
[----:B--2---:R-:W-:Y:S01]  /*37a0*/  IMAD.MOV.U32 R9, RZ, RZ, 0x100 ;  /* 0x00000100ff097424 */ /* 0x004fe200078e00ff */
[----:B------:R-:W-:Y:S02]  /*37b0*/  UISETP.NE.AND UP0, UPT, UR6, 0x10, UPT ;  /* 0x000000100600788c */ /* 0x000fe4000bf05270 */
[----:B------:R-:W-:Y:S02]  /*37c0*/  R2UR UR5, R10 ;  /* 0x000000000a0572ca */ /* 0x000fe400000e0000 */
[----:B------:R-:W-:Y:S01]  /*37d0*/  USEL UR20, URZ, 0x1, UP0 ;  /* 0x00000001ff147887 */ /* 0x000fe20008000000 */
[----:B------:R-:W-:Y:S01]  /*37e0*/  R2UR UR11, R9 ;  /* 0x00000000090b72ca */ /* 0x000fe200000e0000 */
[----:B------:R-:W-:Y:S04]  /*37f0*/  USEL UR6, UR6, URZ, UP0 ;  /* 0x000000ff06067287 */ /* 0x000fe80008000000 */
[----:B------:R-:W-:Y:S01]  /*3800*/  ULEA UR29, UR6, UR4, 0x3 ;  /* 0x00000004061d7291 */ /* 0x000fe2000f8e18ff */
[----:B------:R-:W-:Y:S01]  /*3810*/  LOP3.LUT R14, R14, UR20, RZ, 0x3c, !PT ;  /* 0x000000140e0e7c12 */ /* 0x000fe2000f8e3cff */
[----:B---3--:R-:W-:Y:S01]  /*3820*/  UIADD3 UR24, UPT, UPT, UR64, 0xc0, URZ ;  /* 0x000000c040187890 */ /* 0x008fe2000fffe0ff */
[----:B----4-:R-:W-:Y:S11]  /*3830*/  @!P0 BRA `(.L_x_44) ;  /* 0x000000b400008947 */ /* 0x010ff60003800000 */
.L_x_114:
[----:B------:R-:W-:Y:S01]  /*3840*/  SHF.L.U32 R11, R14, 0x1f, RZ ;  /* 0x0000001f0e0b7819 */ /* 0x000fe200000006ff */
[----:B------:R-:W-:Y:S02]  /*3850*/  UMOV UR25, 0xc0004010 ;  /* 0xc000401000197882 */ /* 0x000fe40000000000 */
[----:B------:R3:W-:Y:S01]  /*3860*/  UTCQMMA.2CTA tmem[UR5], gdesc[UR24], tmem[UR11], tmem[UR40], idesc[UR41], UPT ;  /* 0x00ff2818050079ea */ /* 0x0007e2000ba0030b */
[----:B------:R3:W-:Y:S01]  /*3870*/  UTCBAR.2CTA.MULTICAST [UR55], URZ, UR9 ;  /* 0x000000ff370073e9 */ /* 0x0007e20008200809 */
[----:B------:R-:W4:Y:S02]  /*3880*/  SYNCS.PHASECHK.TRANS64.TRYWAIT P0, [UR29+0x10], R11 ;  /* 0x0000100bff0075a7 */ /* 0x000f24000800111d */
[----:B---34-:R-:W-:Y:S05]  /*3890*/  @!P0 BRA `(.L_x_45) ;  /* 0x000000b400048947 */ /* 0x018fea0003800000 */
.L_x_116:
[----:B------:R-:W-:Y:S01]  /*38a0*/  UIMAD UR5, UR6, 0x3000, UR4 ;  /* 0x00003000060578a4 */ /* 0x000fe2000f8e0204 */
[----:B------:R-:W-:Y:S01]  /*38b0*/  R2UR UR27, R8 ;  /* 0x00000000081b72ca */ /* 0x000fe200000e0000 */
[----:B------:R-:W-:Y:S01]  /*38c0*/  UIADD3 UR28, UPT, UPT, UR4, 0x110, URZ ;  /* 0x00000110041c7890 */ /* 0x000fe2000fffe0ff */
[----:B------:R-:W-:Y:S01]  /*38d0*/  R2UR UR26, R7 ;  /* 0x00000000071a72ca */ /* 0x000fe200000e0000 */
[----:B------:R-:W-:Y:S01]  /*38e0*/  UIADD3 UR20, UPT, UPT, UR5, 0x6800, URZ ;  /* 0x0000680005147890 */ /* 0x000fe2000fffe0ff */
[----:B------:R-:W-:Y:S01]  /*38f0*/  R2UR UR25, R6 ;  /* 0x00000000061972ca */ /* 0x000fe200000e0000 */
[----:B------:R-:W-:Y:S01]  /*3900*/  UIADD3 UR29, UPT, UPT, UR29, 0x90, URZ ;  /* 0x000000901d1d7890 */ /* 0x000fe2000fffe0ff */
[----:B------:R-:W-:Y:S01]  /*3910*/  R2UR UR24, R5 ;  /* 0x00000000051872ca */ /* 0x000fe200000e0000 */
[----:B------:R-:W-:Y:S01]  /*3920*/  USHF.R.U32.HI UR20, URZ, 0x4, UR20 ;  /* 0x00000004ff147899 */ /* 0x000fe20008011614 */
[----:B------:R-:W-:Y:S01]  /*3930*/  R2UR UR21, R4 ;  /* 0x00000000041572ca */ /* 0x000fe200000e0000 */
[----:B------:R-:W-:Y:S01]  /*3940*/  UIADD3 UR55, UPT, UPT, UR6, 0x1, URZ ;  /* 0x0000000106377890 */ /* 0x000fe2000fffe0ff */
[----:B------:R-:W-:Y:S01]  /*3950*/  LOP3.LUT R15, R15, 0x1, RZ, 0x3c, !PT ;  /* 0x000000010f0f7812 */ /* 0x000fe200078e3cff */
[----:B------:R-:W-:Y:S02]  /*3960*/  ULOP3.LUT UR20, UR20, 0x3fc0, URZ, 0xc0, !UPT ;  /* 0x00003fc014147892 */ /* 0x000fe4000f8ec0ff */
[----:B------:R-:W-:Y:S02]  /*3970*/  UISETP.NE.AND UP0, UPT, UR55, 0x10, UPT ;  /* 0x000000103700788c */ /* 0x000fe4000bf05270 */
[----:B------:R-:W-:Y:S02]  /*3980*/  ULOP3.LUT UR64, UR20, 0x10000, URZ, 0xfc, !UPT ;  /* 0x0001000014407892 */ /* 0x000fe4000f8efcff */
[----:B------:R-:W-:Y:S01]  /*3990*/  UIADD3 UR10, UPT, UPT, UR10, 0x1, URZ ;  /* 0x000000010a0a7890 */ /* 0x000fe2000fffe0ff */
[----:B------:R-:W-:Y:S01]  /*39a0*/  R2UR UR20, R3 ;  /* 0x00000000031472ca */ /* 0x000fe200000e0000 */
[----:B------:R-:W-:Y:S02]  /*39b0*/  UIADD3 UR74, UPT, UPT, UR64, 0x2, URZ ;  /* 0x00000002404a7890 */ /* 0x000fe4000fffe0ff */
[----:B------:R-:W-:Y:S02]  /*39c0*/  UIADD3 UR72, UPT, UPT, UR64, 0x100, URZ ;  /* 0x0000010040487890 */ /* 0x000fe4000fffe0ff */
[----:B------:R-:W-:Y:S02]  /*39d0*/  UIADD3 UR70, UPT, UPT, UR64, 0x102, URZ ;  /* 0x0000010240467890 */ /* 0x000fe4000fffe0ff */
[----:B------:R-:W-:Y:S02]  /*39e0*/  UIADD3 UR68, UPT, UPT, UR64, 0x200, URZ ;  /* 0x0000020040447890 */ /* 0x000fe4000fffe0ff */
[----:B------:R-:W-:Y:S02]  /*39f0*/  UIADD3 UR66, UPT, UPT, UR64, 0x202, URZ ;  /* 0x0000020240427890 */ /* 0x000fe4000fffe0ff */
[----:B------:R-:W-:Y:S01]  /*3a00*/  USEL UR6, UR55, URZ, UP0 ;  /* 0x000000ff37067287 */ /* 0x000fe20008000000 */
[----:B------:R-:W-:Y:S01]  /*3a10*/  UMOV UR65, 0x80004020 ;  /* 0x8000402000417882 */ /* 0x000fe20000000000 */
[----:B------:R-:W-:Y:S01]  /*3a20*/  UMOV UR75, 0x80004020 ;  /* 0x80004020004b7882 */ /* 0x000fe20000000000 */
[----:B------:R3:W-:Y:S01]  /*3a30*/  UTCQMMA.2CTA gdesc[UR62], gdesc[UR64], tmem[UR27], tmem[UR36], idesc[UR37], !UPT ;  /* 0x00ff24403e0075ea */ /* 0x0007e2000fa0031b */
[----:B------:R-:W-:Y:S01]  /*3a40*/  UTCQMMA.2CTA gdesc[UR60], gdesc[UR74], tmem[UR26], tmem[UR34], idesc[UR35], UPT ;  /* 0x00ff224a3c0075ea */ /* 0x000fe2000ba0031a */
[----:B------:R-:W-:Y:S01]  /*3a50*/  UMOV UR73, 0x80004020 ;  /* 0x8000402000497882 */ /* 0x000fe20000000000 */
[----:B------:R-:W-:Y:S01]  /*3a60*/  UMOV UR71, 0x80004020 ;  /* 0x8000402000477882 */ /* 0x000fe20000000000 */
[----:B------:R-:W-:Y:S01]  /*3a70*/  UTCQMMA.2CTA gdesc[UR58], gdesc[UR72], tmem[UR25], tmem[UR32], idesc[UR33], UPT ;  /* 0x00ff20483a0075ea */ /* 0x000fe2000ba00319 */
[----:B------:R-:W-:Y:S01]  /*3a80*/  UTCQMMA.2CTA gdesc[UR56], gdesc[UR70], tmem[UR24], tmem[UR18], idesc[UR19], UPT ;  /* 0x00ff1246380075ea */ /* 0x000fe2000ba00318 */
[----:B------:R-:W-:Y:S01]  /*3a90*/  UMOV UR69, 0x80004020 ;  /* 0x8000402000457882 */ /* 0x000fe20000000000 */
[----:B------:R-:W-:Y:S01]  /*3aa0*/  UMOV UR67, 0x80004020 ;  /* 0x8000402000437882 */ /* 0x000fe20000000000 */
[----:B------:R-:W-:Y:S01]  /*3ab0*/  UTCQMMA.2CTA gdesc[UR52], gdesc[UR68], tmem[UR21], tmem[UR16], idesc[UR17], UPT ;  /* 0x00ff1044340075ea */ /* 0x000fe2000ba00315 */
[----:B------:R4:W-:Y:S01]  /*3ac0*/  UTCQMMA.2CTA gdesc[UR50], gdesc[UR66], tmem[UR20], tmem[UR12], idesc[UR13], UPT ;  /* 0x00ff0c42320075ea */ /* 0x0009e2000ba00314 */
[----:B------:R-:W-:Y:S02]  /*3ad0*/  UMOV UR11, 0x3 ;  /* 0x00000003000b7882 */ /* 0x000fe40000000000 */
[----:B------:R5:W-:Y:S01]  /*3ae0*/  UTCBAR.2CTA.MULTICAST [UR28], URZ, UR11 ;  /* 0x000000ff1c0073e9 */ /* 0x000be2000820080b */
[----:B------:R5:W-:Y:S01]  /*3af0*/  UTCBAR.2CTA.MULTICAST [UR29], URZ, UR8 ;  /* 0x000000ff1d0073e9 */ /* 0x000be20008200808 */
[----:B---3--:R-:W-:Y:S02]  /*3b00*/  USEL UR27, URZ, 0x1, UP0 ;  /* 0x00000001ff1b7887 */ /* 0x008fe40008000000 */
[----:B------:R-:W-:Y:S04]  /*3b10*/  UISETP.NE.AND UP0, UPT, UR10, -0x1, UPT ;  /* 0xffffffff0a00788c */ /* 0x000fe8000bf05270 */
[----:B------:R-:W-:Y:S01]  /*3b20*/  LOP3.LUT R14, R14, UR27, RZ, 0x3c, !PT ;  /* 0x0000001b0e0e7c12 */ /* 0x000fe2000f8e3cff */
[----:B----4-:R-:W-:Y:S04]  /*3b30*/  UMOV UR20, 0x1 ;  /* 0x0000000100147882 */ /* 0x010fe80000000000 */
[----:B------:R-:W-:Y:S05]  /*3b40*/  BRA.U UP0, `(.L_x_46) ;  /* 0xfffffff9007c7547 */ /* 0x000fea000b83ffff */
.L_x_41:
[----:B-----5:R-:W-:Y:S01]  /*3b50*/  UIADD3 UR9, UPT, UPT, UR4, 0x8, URZ ;  /* 0x0000000804097890 */ /* 0x020fe2000fffe0ff */
[----:B------:R-:W-:Y:S01]  /*3b60*/  SHF.L.U32 R14, R14, 0x1f, RZ ;  /* 0x0000001f0e0e7819 */ /* 0x000fe200000006ff */
[----:B------:R-:W-:Y:S01]  /*3b70*/  ULOP3.LUT UR5, UR54, 0xffff, URZ, 0xc0, !UPT ;  /* 0x0000ffff36057892 */ /* 0x000fe2000f8ec0ff */
[----:B------:R-:W-:Y:S01]  /*3b80*/  SHF.L.U32 R6, R15, 0x1f, RZ ;  /* 0x0000001f0f067819 */ /* 0x000fe200000006ff */
[----:B------:R-:W-:-:S07]  /*3b90*/  ULEA UR8, UR6, UR4, 0x3 ;  /* 0x0000000406087291 */ /* 0x000fce000f8e18ff */
[----:B------:R3:W-:Y:S02]  /*3ba0*/  UTCBAR.2CTA.MULTICAST [UR9], URZ, UR5 ;  /* 0x000000ff090073e9 */ /* 0x0007e40008200805 */
[----:B------:R-:W4:Y:S02]  /*3bb0*/  SYNCS.PHASECHK.TRANS64.TRYWAIT P0, [UR8+0x10], R14 ;  /* 0x0000100eff0075a7 */ /* 0x000f240008001108 */
[----:B---34-:R-:W-:Y:S05]  /*3bc0*/  @!P0 BRA `(.L_x_47) ;  /* 0x000000b000548947 */ /* 0x018fea0003800000 */
.L_x_118:
[----:B------:R-:W3:Y:S01]  /*3bd0*/  SYNCS.PHASECHK.TRANS64.TRYWAIT P0, [UR4+0x118], R6 ;  /* 0x00011806ff0075a7 */ /* 0x000ee20008001104 */
[----:B------:R-:W-:Y:S01]  /*3be0*/  UIMAD UR16, UR6, 0x3000, UR4 ;  /* 0x00003000061078a4 */ /* 0x000fe2000f8e0204 */
[----:B------:R-:W-:Y:S01]  /*3bf0*/  IMAD.MOV.U32 R4, RZ, RZ, 0x40 ;  /* 0x00000040ff047424 */ /* 0x000fe200078e00ff */
[----:B------:R-:W-:Y:S01]  /*3c00*/  UISETP.NE.U32.AND UP0, UPT, UR20, URZ, UPT ;  /* 0x000000ff1400728c */ /* 0x000fe2000bf05070 */
[----:B--2---:R-:W-:Y:S01]  /*3c10*/  IMAD.MOV.U32 R3, RZ, RZ, 0x100 ;  /* 0x00000100ff037424 */ /* 0x004fe200078e00ff */
[----:B------:R-:W-:Y:S02]  /*3c20*/  UIADD3 UR16, UPT, UPT, UR16, 0x6800, URZ ;  /* 0x0000680010107890 */ /* 0x000fe4000fffe0ff */
[----:B------:R-:W-:Y:S01]  /*3c30*/  R2UR UR12, R4 ;  /* 0x00000000040c72ca */ /* 0x000fe200000e0000 */
[----:B------:R-:W-:Y:S01]  /*3c40*/  IMAD.MOV.U32 R4, RZ, RZ, 0x48 ;  /* 0x00000048ff047424 */ /* 0x000fe200078e00ff */
[----:B------:R-:W-:Y:S01]  /*3c50*/  USHF.R.U32.HI UR16, URZ, 0x4, UR16 ;  /* 0x00000004ff107899 */ /* 0x000fe20008011610 */
[C---:B------:R-:W-:Y:S01]  /*3c60*/  R2UR UR13, R3.reuse ;  /* 0x00000000030d72ca */ /* 0x040fe200000e0000 */
[----:B------:R-:W-:Y:S01]  /*3c70*/  UMOV UR28, 0x0 ;  /* 0x00000000001c7882 */ /* 0x000fe20000000000 */
[C---:B------:R-:W-:Y:S01]  /*3c80*/  R2UR UR11, R3.reuse ;  /* 0x00000000030b72ca */ /* 0x040fe200000e0000 */
[----:B------:R-:W-:Y:S01]  /*3c90*/  ULOP3.LUT UR16, UR16, 0x3fc0, URZ, 0xc0, !UPT ;  /* 0x00003fc010107892 */ /* 0x000fe2000f8ec0ff */
[----:B------:R-:W-:Y:S01]  /*3ca0*/  R2UR UR10, R4 ;  /* 0x00000000040a72ca */ /* 0x000fe200000e0000 */
[----:B------:R-:W-:Y:S01]  /*3cb0*/  IMAD.MOV.U32 R4, RZ, RZ, 0x50 ;  /* 0x00000050ff047424 */ /* 0x000fe200078e00ff */
[----:B------:R-:W2:Y:S01]  /*3cc0*/  S2UR UR5, SR_CgaCtaId ;  /* 0x00000000000579c3 */ /* 0x000ea20000008800 */
[----:B------:R-:W-:Y:S01]  /*3cd0*/  ULOP3.LUT UR16, UR16, 0x1000000, URZ, 0xfc, !UPT ;  /* 0x0100000010107892 */ /* 0x000fe2000f8efcff */
[----:B------:R-:W-:Y:S01]  /*3ce0*/  R2UR UR9, R3 ;  /* 0x00000000030972ca */ /* 0x000fe200000e0000 */
[----:B------:R-:W-:Y:S01]  /*3cf0*/  UMOV UR29, 0x10310010 ;  /* 0x10310010001d7882 */ /* 0x000fe20000000000 */
[----:B------:R-:W-:Y:S01]  /*3d00*/  R2UR UR6, R4 ;  /* 0x00000000040672ca */ /* 0x000fe200000e0000 */
[----:B------:R-:W-:-:S02]  /*3d10*/  UIADD3 UR24, UPT, UPT, UR16, 0x40, URZ ;  /* 0x0000004010187890 */ /* 0x000fc4000fffe0ff */
[----:B------:R-:W-:Y:S01]  /*3d20*/  UIADD3 UR18, UPT, UPT, UR16, 0x80, URZ ;  /* 0x0000008010127890 */ /* 0x000fe2000fffe0ff */
[----:B------:R-:W-:Y:S01]  /*3d30*/  UMOV UR17, 0x400 ;  /* 0x0000040000117882 */ /* 0x000fe20000000000 */
[----:B--23--:R-:W-:Y:S10]  /*3d40*/  @!P0 BRA `(.L_x_48) ;  /* 0x000000b000108947 */ /* 0x00cff40003800000 */
.L_x_120:
[----:B------:R-:W-:Y:S01]  /*3d50*/  ULEA UR4, UR5, UR17, 0x18 ;  /* 0x0000001105047291 */ /* 0x000fe2000f8ec0ff */
[----:B------:R-:W-:Y:S01]  /*3d60*/  IMAD.MOV.U32 R4, RZ, RZ, 0x58 ;  /* 0x00000058ff047424 */ /* 0x000fe200078e00ff */
[----:B------:R-:W-:Y:S01]  /*3d70*/  UMOV UR26, 0x0 ;  /* 0x00000000001a7882 */ /* 0x000fe20000000000 */
[----:B------:R-:W-:Y:S01]  /*3d80*/  UMOV UR17, 0xc0004010 ;  /* 0xc000401000117882 */ /* 0x000fe20000000000 */
[----:B------:R-:W-:Y:S01]  /*3d90*/  UMOV UR27, 0x10310010 ;  /* 0x10310010001b7882 */ /* 0x000fe20000000000 */
[----:B------:R-:W-:Y:S01]  /*3da0*/  UMOV UR25, 0xc0004010 ;  /* 0xc000401000197882 */ /* 0x000fe20000000000 */
[----:B------:R-:W-:Y:S01]  /*3db0*/  UMOV UR20, 0x0 ;  /* 0x0000000000147882 */ /* 0x000fe20000000000 */
[----:B------:R-:W-:Y:S01]  /*3dc0*/  UMOV UR21, 0x10310010 ;  /* 0x1031001000157882 */ /* 0x000fe20000000000 */
[----:B------:R-:W-:Y:S01]  /*3dd0*/  UMOV UR19, 0xc0004010 ;  /* 0xc000401000137882 */ /* 0x000fe20000000000 */
[----:B------:R3:W-:Y:S01]  /*3de0*/  UTCQMMA.2CTA tmem[UR12], gdesc[UR16], tmem[UR13], tmem[UR28], idesc[UR29], UP0 ;  /* 0x00ff1c100c0079ea */ /* 0x0007e2000820030d */
[----:B------:R4:W-:Y:S01]  /*3df0*/  UTCQMMA.2CTA tmem[UR10], gdesc[UR24], tmem[UR11], tmem[UR26], idesc[UR27], UPT ;  /* 0x00ff1a180a0079ea */ /* 0x0009e2000ba0030b */
[----:B------:R4:W-:Y:S01]  /*3e00*/  UTCQMMA.2CTA tmem[UR6], gdesc[UR18], tmem[UR9], tmem[UR20], idesc[UR21], UPT ;  /* 0x00ff1412060079ea */ /* 0x0009e2000ba00309 */
[----:B------:R-:W5:Y:S01]  /*3e10*/  SYNCS.PHASECHK.TRANS64.TRYWAIT P0, [UR4+0x120], R6 ;  /* 0x00012006ff0075a7 */ /* 0x000f620008001104 */
[----:B--2---:R-:W-:Y:S01]  /*3e20*/  IMAD.MOV.U32 R3, RZ, RZ, 0x100 ;  /* 0x00000100ff037424 */ /* 0x004fe200078e00ff */
[----:B------:R-:W-:Y:S01]  /*3e30*/  R2UR UR32, R4 ;  /* 0x00000000042072ca */ /* 0x000fe200000e0000 */
[----:B------:R-:W-:-:S02]  /*3e40*/  ULOP3.LUT UR54, UR54, 0xffff, URZ, 0xc0, !UPT ;  /* 0x0000ffff36367892 */ /* 0x000fc4000f8ec0ff */
[----:B------:R-:W-:Y:S01]  /*3e50*/  UIADD3 UR8, UPT, UPT, UR8, 0x90, URZ ;  /* 0x0000009008087890 */ /* 0x000fe2000fffe0ff */
[----:B------:R-:W-:Y:S01]  /*3e60*/  R2UR UR33, R3 ;  /* 0x00000000032172ca */ /* 0x000fe200000e0000 */
[----:B------:R-:W-:Y:S02]  /*3e70*/  UIADD3 UR34, UPT, UPT, UR16, 0xc0, URZ ;  /* 0x000000c010227890 */ /* 0x000fe4000fffe0ff */
[----:B---3--:R-:W-:Y:S01]  /*3e80*/  UIADD3 UR12, UPT, UPT, UR4, 0x130, URZ ;  /* 0x00000130040c7890 */ /* 0x008fe2000fffe0ff */
[----:B----45:R-:W-:Y:S11]  /*3e90*/  @!P0 BRA `(.L_x_49) ;  /* 0x000000ac00d88947 */ /* 0x030ff60003800000 */
.L_x_122:
[----:B------:R-:W-:Y:S01]  /*3ea0*/  UMOV UR10, 0x0 ;  /* 0x00000000000a7882 */ /* 0x000fe20000000000 */
[----:B------:R-:W-:Y:S01]  /*3eb0*/  UMOV UR11, 0x10310010 ;  /* 0x10310010000b7882 */ /* 0x000fe20000000000 */
[----:B------:R-:W-:Y:S01]  /*3ec0*/  UMOV UR35, 0xc0004010 ;  /* 0xc000401000237882 */ /* 0x000fe20000000000 */
[----:B------:R-:W-:Y:S01]  /*3ed0*/  UMOV UR6, 0x3 ;  /* 0x0000000300067882 */ /* 0x000fe20000000000 */
[----:B------:R3:W-:Y:S01]  /*3ee0*/  UTCQMMA.2CTA tmem[UR32], gdesc[UR34], tmem[UR33], tmem[UR10], idesc[UR11], UPT ;  /* 0x00ff0a22200079ea */ /* 0x0007e2000ba00321 */
[----:B------:R3:W-:Y:S01]  /*3ef0*/  UTCBAR.2CTA.MULTICAST [UR12], URZ, UR6 ;  /* 0x000000ff0c0073e9 */ /* 0x0007e20008200806 */
[----:B------:R3:W-:Y:S01]  /*3f00*/  UTCBAR.2CTA.MULTICAST [UR8], URZ, UR54 ;  /* 0x000000ff080073e9 */ /* 0x0007e20008200836 */
[----:B------:R-:W-:Y:S01]  /*3f10*/  NOP ;  /* 0x0000000000007918 */ /* 0x000fe20000000000 */
.L_x_38:
[----:B------:R-:W-:Y:S01]  /*3f20*/  ELECT P0, URZ, PT ;  /* 0x0000000000ff782f */ /* 0x000fe20003800000 */
[----:B------:R-:W-:Y:S01]  /*3f30*/  IMAD.MOV.U32 R4, RZ, RZ, 0x1 ;  /* 0x00000001ff047424 */ /* 0x000fe200078e00ff */
[----:B---3--:R-:W-:Y:S01]  /*3f40*/  UMOV UR8, 0x40 ;  /* 0x0000004000087882 */ /* 0x008fe20000000000 */
[----:B------:R-:W-:Y:S01]  /*3f50*/  ULOP3.LUT UR6, UR5, 0x1, URZ, 0x3c, !UPT ;  /* 0x0000000105067892 */ /* 0x000fe2000f8e3cff */
[----:B--2---:R-:W-:Y:S01]  /*3f60*/  HFMA2 R3, -RZ, RZ, 0, 5.9604644775390625e-08 ;  /* 0x00000001ff037431 */ /* 0x004fe200000001ff */
[----:B------:R-:W-:Y:S01]  /*3f70*/  ULEA UR8, UR5, UR8, 0x18 ;  /* 0x0000000805087291 */ /* 0x000fe2000f8ec0ff */
[----:B------:R-:W-:Y:S01]  /*3f80*/  UVIRTCOUNT.DEALLOC.SMPOOL 0x80 ;  /* 0x000000800000784c */ /* 0x000fe20000000000 */
[----:B------:R-:W-:-:S04]  /*3f90*/  UIADD3 UR9, UPT, UPT, UR4, 0x180, URZ ;  /* 0x0000018004097890 */ /* 0x000fc8000fffe0ff */
[----:B------:R-:W-:-:S03]  /*3fa0*/  UPRMT UR6, UR6, 0x654, UR9 ;  /* 0x0000065406067896 */ /* 0x000fc60008000009 */
[----:B------:R2:W-:Y:S01]  /*3fb0*/  @P0 STS.U8 [UR8], R4 ;  /* 0x00000004ff000988 */ /* 0x0005e20008000008 */
[----:B------:R-:W-:Y:S06]  /*3fc0*/  BAR.SYNC.DEFER_BLOCKING 0x2, 0x120 ;  /* 0x0084800000007b1d */ /* 0x000fec0000010000 */
[----:B------:R2:W-:Y:S01]  /*3fd0*/  SYNCS.ARRIVE.TRANS64.RED.ART0 RZ, [UR6], R3 ;  /* 0x00000003ffff79a7 */ /* 0x0005e20008500406 */
[----:B------:R-:W3:Y:S02]  /*3fe0*/  SYNCS.PHASECHK.TRANS64.TRYWAIT P0, [UR4+0x180], RZ ;  /* 0x000180ffff0075a7 */ /* 0x000ee40008001104 */
[----:B--23--:R-:W-:Y:S05]  /*3ff0*/  @!P0 BRA `(.L_x_50) ;  /* 0x000000ac009c8947 */ /* 0x00cfea0003800000 */
.L_x_124:
[----:B------:R-:W-:Y:S01]  /*4000*/  NOP ;  /* 0x0000000000007918 */ /* 0x000fe20000000000 */
[----:B------:R-:W-:Y:S01]  /*4010*/  UMOV UR4, 0x50 ;  /* 0x0000005000047882 */ /* 0x000fe20000000000 */
[----:B-1----:R-:W-:Y:S01]  /*4020*/  LOP3.LUT R8, R16, 0xffff, RZ, 0xc0, !PT ;  /* 0x0000ffff10087812 */ /* 0x002fe200078ec0ff */
[----:B------:R-:W-:Y:S01]  /*4030*/  ULEA UR5, UR5, UR4, 0x18 ;  /* 0x0000000405057291 */ /* 0x000fe2000f8ec0ff */
[----:B------:R-:W-:Y:S02]  /*4040*/  IMAD.MOV.U32 R5, RZ, RZ, 0xffff ;  /* 0x0000ffffff057424 */ /* 0x000fe400078e00ff */
[----:B------:R-:W-:-:S04]  /*4050*/  SHF.R.U32.HI R8, RZ, 0x5, R8 ;  /* 0x00000005ff087819 */ /* 0x000fc80000011608 */
[----:B------:R-:W-:Y:S01]  /*4060*/  SHF.L.U32 R5, R5, R8, RZ ;  /* 0x0000000805057219 */ /* 0x000fe200000006ff */
[----:B------:R-:W-:Y:S01]  /*4070*/  VIADD R6, R8, 0x10 ;  /* 0x0000001008067836 */ /* 0x000fe20000000000 */
[----:B--2---:R-:W1:Y:S04]  /*4080*/  LDS R4, [UR5] ;  /* 0x00000005ff047984 */ /* 0x004e680008000800 */
[----:B------:R-:W-:-:S04]  /*4090*/  SHF.L.U32 R6, R3, R6, RZ ;  /* 0x0000000603067219 */ /* 0x000fc800000006ff */
[----:B------:R-:W-:-:S04]  /*40a0*/  LOP3.LUT R5, R6, R5, RZ, 0xfc, !PT ;  /* 0x0000000506057212 */ /* 0x000fc800078efcff */
[C---:B------:R-:W-:Y:S02]  /*40b0*/  LOP3.LUT R6, R5.reuse, 0xffff, RZ, 0xc0, !PT ;  /* 0x0000ffff05067812 */ /* 0x040fe400078ec0ff */
[----:B-1----:R-:W-:-:S04]  /*40c0*/  LOP3.LUT R3, R5, 0xffff, R4, 0x80, !PT ;  /* 0x0000ffff05037812 */ /* 0x002fc800078e8004 */
[----:B------:R-:W-:-:S13]  /*40d0*/  ISETP.NE.AND P0, PT, R3, R6, PT ;  /* 0x000000060300720c */ /* 0x000fda0003f05270 */
[----:B------:R-:W-:Y:S05]  /*40e0*/  @P0 BRA `(.L_x_51) ;  /* 0x0000000000500947 */ /* 0x000fea0003800000 */
[----:B------:R-:W-:Y:S02]  /*40f0*/  SHF.R.U32.HI R3, RZ, 0x10, R4 ;  /* 0x00000010ff037819 */ /* 0x000fe40000011604 */
[----:B------:R-:W-:-:S04]  /*4100*/  SHF.R.U32.HI R4, RZ, 0x10, R5 ;  /* 0x00000010ff047819 */ /* 0x000fc80000011605 */
[----:B------:R-:W-:-:S04]  /*4110*/  LOP3.LUT R3, R3, R4, RZ, 0xc0, !PT ;  /* 0x0000000403037212 */ /* 0x000fc800078ec0ff */
[----:B------:R-:W-:-:S13]  /*4120*/  ISETP.NE.AND P0, PT, R3, R4, PT ;  /* 0x000000040300720c */ /* 0x000fda0003f05270 */
[----:B------:R-:W-:Y:S05]  /*4130*/  @P0 BRA `(.L_x_52) ;  /* 0x0000000000300947 */ /* 0x000fea0003800000 */
[----:B------:R-:W-:Y:S01]  /*4140*/  R2UR UR8, R5 ;  /* 0x00000000050872ca */ /* 0x000fe200000e0000 */
[----:B------:R-:W1:Y:S01]  /*4150*/  S2R R4, SR_LANEID ;  /* 0x0000000000047919 */ /* 0x000e620000000000 */
[----:B------:R-:W-:Y:S02]  /*4160*/  VOTEU.ANY UR6, UPT, PT ;  /* 0x0000000000067886 */ /* 0x000fe400038e0100 */
[----:B------:R-:W-:-:S09]  /*4170*/  UFLO.U32 UR6, UR6 ;  /* 0x00000006000672bd */ /* 0x000fd200080e0000 */
[----:B------:R-:W-:-:S06]  /*4180*/  ULOP3.LUT UR8, URZ, UR8, URZ, 0x33, !UPT ;  /* 0x00000008ff087292 */ /* 0x000fcc000f8e33ff */
[----:B------:R-:W-:-:S04]  /*4190*/  IMAD.U32 R3, RZ, RZ, UR8 ;  /* 0x00000008ff037e24 */ /* 0x000fc8000f8e00ff */
[----:B------:R-:W2:Y:S02]  /*41a0*/  REDUX UR4, R3 ;  /* 0x00000000030473c4 */ /* 0x000ea40000000000 */
[----:B------:R3:W-:Y:S01]  /*41b0*/  UTCATOMSWS.AND URZ, UR8 ;  /* 0x0000000800ff79e3 */ /* 0x0007e20008000000 */
[----:B-1----:R-:W-:Y:S01]  /*41c0*/  ISETP.EQ.U32.AND P0, PT, R4, UR6, PT ;  /* 0x0000000604007c0c */ /* 0x002fe2000bf02070 */
[----:B--2---:R-:W-:-:S12]  /*41d0*/  IMAD.U32 R4, RZ, RZ, UR4 ;  /* 0x00000004ff047e24 */ /* 0x004fd8000f8e00ff */
[----:B------:R3:W-:Y:S01]  /*41e0*/  @P0 ATOMS.AND RZ, [UR5], R4 ;  /* 0x00000004ffff098c */ /* 0x0007e2000a800005 */
[----:B------:R-:W-:Y:S05]  /*41f0*/  BRA `(.L_x_53) ;  /* 0x0000000000147947 */ /* 0x000fea0003800000 */
.L_x_52:
[----:B------:R-:W-:Y:S02]  /*4200*/  MOV R4, 0x4220 ;  /* 0x0000422000047802 */ /* 0x000fe40000000f00 */
[----:B------:R-:W-:Y:S05]  /*4210*/  CALL.REL.NOINC `($__internal_0_$__cuda_sm10x_tcgen05_guardrail_trap_col_being_dealloced_not_returned_by_alloc) ;  /* 0x000000b000687944 */ /* 0x000fea0003c00000 */
[----:B------:R-:W-:Y:S05]  /*4220*/  BRA `(.L_x_53) ;  /* 0x0000000000087947 */ /* 0x000fea0003800000 */
.L_x_51:
[----:B------:R-:W-:Y:S02]  /*4230*/  MOV R4, 0x4250 ;  /* 0x0000425000047802 */ /* 0x000fe40000000f00 */
[----:B------:R-:W-:Y:S05]  /*4240*/  CALL.REL.NOINC `($__internal_2_$__cuda_sm10x_tcgen05_guardrail_trap_unallocated_columns_being_dealloced) ;  /* 0x000000b000747944 */ /* 0x000fea0003c00000 */
.L_x_53:
[----:B------:R-:W-:Y:S01]  /*4250*/  NOP ;  /* 0x0000000000007918 */ /* 0x000fe20000000000 */
[----:B------:R-:W-:Y:S05]  /*4260*/  BRA `(.L_x_54) ;  /* 0x0000000000047947 */ /* 0x000fea0003800000 */
.L_x_9:
[----:B------:R-:W-:Y:S01]  /*4270*/  NOP ;  /* 0x0000000000007918 */ /* 0x000fe20000000000 */
.L_x_54:
[C---:B------:R-:W-:Y:S02]  /*4280*/  ISETP.NE.AND P0, PT, R0.reuse, 0xc, PT ;  /* 0x0000000c0000780c */ /* 0x040fe40003f05270 */
[----:B------:R-:W-:-:S11]  /*4290*/  ISETP.NE.AND P1, PT, R0, 0xd, PT ;  /* 0x0000000d0000780c */ /* 0x000fd60003f25270 */
[----:B------:R-:W-:Y:S05]  /*42a0*/  @P0 BRA `(.L_x_55) ;  /* 0x00000000002c0947 */ /* 0x000fea0003800000 */
[----:B------:R-:W5:Y:S01]  /*42b0*/  S2UR UR5, SR_CgaCtaId ;  /* 0x00000000000579c3 */ /* 0x000f620000008800 */
[----:B------:R-:W-:Y:S01]  /*42c0*/  UMOV UR6, 0x400 ;  /* 0x0000040000067882 */ /* 0x000fe20000000000 */
[----:B------:R-:W-:Y:S01]  /*42d0*/  UMOV UR4, 0x20 ;  /* 0x0000002000047882 */ /* 0x000fe20000000000 */
[----:B------:R-:W-:Y:S01]  /*42e0*/  ELECT P2, URZ, PT ;  /* 0x0000000000ff782f */ /* 0x000fe20003840000 */
[----:B---3--:R-:W-:-:S04]  /*42f0*/  UIADD3 UR8, UPT, UPT, -UR4, 0x100000, URZ ;  /* 0x0010000004087890 */ /* 0x008fc8000fffe1ff */
[----:B------:R-:W-:Y:S02]  /*4300*/  USHF.L.U32 UR9, UR8, 0xb, URZ ;  /* 0x0000000b08097899 */ /* 0x000fe400080006ff */
[----:B------:R-:W-:Y:S02]  /*4310*/  USHF.L.U32 UR8, UR8, 0x1, URZ ;  /* 0x0000000108087899 */ /* 0x000fe400080006ff */
[----:B-----5:R-:W-:Y:S01]  /*4320*/  ULEA UR5, UR5, UR6, 0x18 ;  /* 0x0000000605057291 */ /* 0x020fe2000f8ec0ff */
[----:B------:R-:W3:Y:S11]  /*4330*/  FENCE.VIEW.ASYNC.S ;  /* 0x00000000000073c6 */ /* 0x000ef60000000000 */
[----:B---3--:R5:W3:Y:S02]  /*4340*/  SYNCS.EXCH.64 URZ, [UR5+0x180], UR8 ;  /* 0x0001800805ff75b2 */ /* 0x008ae40008000100 */
[----:B-----5:R-:W-:Y:S01]  /*4350*/  NOP ;  /* 0x0000000000007918 */ /* 0x020fe20000000000 */
.L_x_55:
[----:B------:R-:W-:Y:S01]  /*4360*/  NOP ;  /* 0x0000000000007918 */ /* 0x000fe20000000000 */
[----:B------:R-:W-:Y:S05]  /*4370*/  @P1 BRA `(.L_x_56) ;  /* 0x0000000400201947 */ /* 0x000fea0003800000 */
[----:B------:R-:W-:-:S08]  /*4380*/  NOP ;  /* 0x0000000000007918 */ /* 0x000fd00000000000 */
[----:B------:R-:W5:-:S00]  /*4390*/  USETMAXREG.DEALLOC.CTAPOOL 0x30 ;  /* 0x00000030000079c8 */ /* 0x000f4000080e0500 */
[----:B------:R-:W1:Y:S01]  /*43a0*/  LDCU UR4, c[0x0][0x640] ;  /* 0x0000c800ff0477ac */ /* 0x000e620008000800 */
[----:B------:R-:W2:Y:S01]  /*43b0*/  LDCU UR6, c[0x0][0x654] ;  /* 0x0000ca80ff0677ac */ /* 0x000ea20008000800 */
[----:B-1----:R-:W-:-:S04]  /*43c0*/  UIMAD.WIDE.U32 UR4, UR46, UR4, URZ ;  /* 0x000000042e0472a5 */ /* 0x002fc8000f8e00ff */
[----:B---3--:R-:W-:-:S04]  /*43d0*/  UIADD3 UR8, UPT, UPT, -UR5, UR46, URZ ;  /* 0x0000002e05087290 */ /* 0x008fc8000fffe1ff */
[----:B------:R-:W-:-:S04]  /*43e0*/  USHF.R.U32.HI UR8, URZ, UR23, UR8 ;  /* 0x00000017ff087299 */ /* 0x000fc80008011608 */
[----:B------:R-:W-:Y:S01]  /*43f0*/  UIADD3 UR8, UPT, UPT, UR5, UR8, URZ ;  /* 0x0000000805087290 */ /* 0x000fe2000fffe0ff */
[----:B------:R-:W1:Y:S03]  /*4400*/  LDCU.64 UR4, c[0x0][0x630] ;  /* 0x0000c600ff0477ac */ /* 0x000e660008000a00 */
[----:B------:R-:W-:-:S04]  /*4410*/  USHF.R.U32.HI UR8, URZ, UR22, UR8 ;  /* 0x00000016ff087299 */ /* 0x000fc80008011608 */
[----:B--2---:R-:W-:Y:S01]  /*4420*/  UISETP.GE.AND UP0, UPT, UR8, UR6, UPT ;  /* 0x000000060800728c */ /* 0x004fe2000bf06270 */
[----:B------:R-:W2:Y:S01]  /*4430*/  LDCU UR6, c[0x0][0x63c] ;  /* 0x0000c780ff0677ac */ /* 0x000ea20008000800 */
[----:B------:R-:W-:Y:S02]  /*4440*/  UIADD3 UR9, UPT, UPT, -UR8, URZ, URZ ;  /* 0x000000ff08097290 */ /* 0x000fe4000fffe1ff */
[----:B------:R-:W-:Y:S02]  /*4450*/  USEL UR10, UR31, UR15, !UP0 ;  /* 0x0000000f1f0a7287 */ /* 0x000fe4000c000000 */
[----:B------:R-:W-:-:S05]  /*4460*/  USEL UR12, UR30, UR14, !UP0 ;  /* 0x0000000e1e0c7287 */ /* 0x000fca000c000000 */
[----:B-1----:R-:W1:Y:S01]  /*4470*/  @UP0 LDCU UR5, c[0x0][0x64c] ;  /* 0x0000c980ff0507ac */ /* 0x002e620008000800 */
[----:B------:R-:W-:Y:S01]  /*4480*/  ULOP3.LUT UR10, UR10, 0xff, URZ, 0xc0, !UPT ;  /* 0x000000ff0a0a7892 */ /* 0x000fe2000f8ec0ff */
[----:B------:R-:W3:Y:S01]  /*4490*/  @UP0 LDCU UR4, c[0x0][0x648] ;  /* 0x0000c900ff0407ac */ /* 0x000ee20008000800 */
[----:B--2---:R-:W-:Y:S02]  /*44a0*/  UIMAD UR6, UR9, UR6, UR46 ;  /* 0x00000006090672a4 */ /* 0x004fe4000f8e022e */
[----:B------:R-:W-:Y:S02]  /*44b0*/  ULOP3.LUT UR12, UR12, 0xff, URZ, 0xc0, !UPT ;  /* 0x000000ff0c0c7892 */ /* 0x000fe4000f8ec0ff */
[----:B-1----:R-:W-:-:S07]  /*44c0*/  UIMAD.WIDE.U32 UR16, UR6, UR5, URZ ;  /* 0x00000005061072a5 */ /* 0x002fce000f8e00ff */
[----:B------:R-:W-:Y:S02]  /*44d0*/  UMOV UR9, UR17 ;  /* 0x0000001100097c82 */ /* 0x000fe40008000000 */
[----:B------:R-:W-:-:S04]  /*44e0*/  UIADD3 UR5, UPT, UPT, UR6, -UR9, URZ ;  /* 0x8000000906057290 */ /* 0x000fc8000fffe0ff */
[----:B------:R-:W-:Y:S01]  /*44f0*/  USHF.R.U32.HI UR5, URZ, UR10, UR5 ;  /* 0x0000000aff057299 */ /* 0x000fe20008011605 */
[----:B------:R-:W1:Y:S03]  /*4500*/  LDCU.64 UR10, c[0x0][0x620] ;  /* 0x0000c400ff0a77ac */ /* 0x000e660008000a00 */
[----:B------:R-:W-:Y:S01]  /*4510*/  UIADD3 UR5, UPT, UPT, UR9, UR5, URZ ;  /* 0x0000000509057290 */ /* 0x000fe2000fffe0ff */
[----:B------:R-:W2:Y:S03]  /*4520*/  LDCU UR9, c[0x0][0x628] ;  /* 0x0000c500ff0977ac */ /* 0x000ea60008000800 */
[----:B------:R-:W-:-:S04]  /*4530*/  USHF.R.U32.HI UR5, URZ, UR12, UR5 ;  /* 0x0000000cff057299 */ /* 0x000fc80008011605 */
[----:B------:R-:W-:-:S04]  /*4540*/  UIADD3 UR12, UPT, UPT, -UR5, URZ, URZ ;  /* 0x000000ff050c7290 */ /* 0x000fc8000fffe1ff */
[----:B---3--:R-:W-:-:S04]  /*4550*/  UIMAD UR4, UR4, UR12, UR6 ;  /* 0x0000000c040472a4 */ /* 0x008fc8000f8e0206 */
[----:B-1----:R-:W-:-:S04]  /*4560*/  UIMAD UR10, UR8, UR10, UR4 ;  /* 0x0000000a080a72a4 */ /* 0x002fc8000f8e0204 */
[----:B--2---:R-:W-:-:S03]  /*4570*/  UIMAD.WIDE.U32 UR8, UR10, UR9, URZ ;  /* 0x000000090a0872a5 */ /* 0x004fc6000f8e00ff */
[----:B------:R-:W1:Y:S01]  /*4580*/  LDCU UR4, c[0x0][0x60c] ;  /* 0x0000c180ff0477ac */ /* 0x000e620008000800 */
[----:B------:R-:W-:-:S04]  /*4590*/  UIADD3 UR6, UPT, UPT, UR10, -UR9, URZ ;  /* 0x800000090a067290 */ /* 0x000fc8000fffe0ff */
[----:B------:R-:W-:-:S04]  /*45a0*/  USHF.R.U32.HI UR6, URZ, UR39, UR6 ;  /* 0x00000027ff067299 */ /* 0x000fc80008011606 */
[----:B------:R-:W-:-:S04]  /*45b0*/  UIADD3 UR6, UPT, UPT, UR9, UR6, URZ ;  /* 0x0000000609067290 */ /* 0x000fc8000fffe0ff */
[----:B------:R-:W-:Y:S02]  /*45c0*/  USHF.R.U32.HI UR12, URZ, UR38, UR6 ;  /* 0x00000026ff0c7299 */ /* 0x000fe40008011606 */
[----:B-1----:R-:W-:Y:S02]  /*45d0*/  UISETP.GE.AND UP0, UPT, UR46, UR4, UPT ;  /* 0x000000042e00728c */ /* 0x002fe4000bf06270 */
[----:B------:R-:W-:-:S04]  /*45e0*/  UIADD3 UR6, UPT, UPT, -UR12, URZ, URZ ;  /* 0x000000ff0c067290 */ /* 0x000fc8000fffe1ff */
[----:B------:R-:W-:-:S03]  /*45f0*/  UIMAD UR11, UR6, UR11, UR10 ;  /* 0x0000000b060b72a4 */ /* 0x000fc6000f8e020a */
[----:B-----5:R-:W-:Y:S09]  /*4600*/  BRA.U UP0, `(.L_x_56) ;  /* 0x00000001007c7547 */ /* 0x020ff2000b800000 */
[----:B------:R-:W1:Y:S01]  /*4610*/  S2UR UR4, SR_CgaCtaId ;  /* 0x00000000000479c3 */ /* 0x000e620000008800 */
[----:B------:R-:W-:Y:S01]  /*4620*/  UMOV UR6, 0x400 ;  /* 0x0000040000067882 */ /* 0x000fe20000000000 */
[----:B------:R-:W2:Y:S01]  /*4630*/  LDCU UR10, c[0x0][0x614] ;  /* 0x0000c280ff0a77ac */ /* 0x000ea20008000800 */
[----:B------:R-:W3:Y:S01]  /*4640*/  LDCU.64 UR8, c[0x0][0x348] ;  /* 0x00006900ff0877ac */ /* 0x000ee20008000a00 */
[----:B------:R-:W-:Y:S01]  /*4650*/  ULOP3.LUT UR5, URZ, UR5, URZ, 0x33, !UPT ;  /* 0x00000005ff057292 */ /* 0x000fe2000f8e33ff */
[----:B------:R-:W-:-:S03]  /*4660*/  UMOV UR13, 0x40 ;  /* 0x00000040000d7882 */ /* 0x000fc60000000000 */
[----:B--2---:R-:W-:Y:S02]  /*4670*/  UIADD3 UR10, UPT, UPT, UR5, UR10, URZ ;  /* 0x0000000a050a7290 */ /* 0x004fe4000fffe0ff */
[----:B-1----:R-:W-:Y:S02]  /*4680*/  ULEA UR4, UR4, UR6, 0x18 ;  /* 0x0000000604047291 */ /* 0x002fe4000f8ec0ff */
[----:B---3--:R-:W-:Y:S02]  /*4690*/  UIADD3 UR16, UP0, UPT, UR8, 0x200, URZ ;  /* 0x0000020008107890 */ /* 0x008fe4000ff1e0ff */
[----:B------:R-:W-:Y:S02]  /*46a0*/  ULEA UR10, UR10, UR47, 0x1 ;  /* 0x0000002f0a0a7291 */ /* 0x000fe4000f8e08ff */
[----:B------:R-:W-:Y:S02]  /*46b0*/  UIADD3.X UR17, UPT, UPT, URZ, UR9, URZ, UP0, !UPT ;  /* 0x00000009ff117290 */ /* 0x000fe400087fe4ff */
[----:B------:R-:W-:Y:S01]  /*46c0*/  UIADD3 UR8, UPT, UPT, UR4, 0x800, URZ ;  /* 0x0000080004087890 */ /* 0x000fe2000fffe0ff */
[----:B------:R-:W1:Y:S01]  /*46d0*/  SYNCS.PHASECHK.TRANS64.TRYWAIT P1, [UR4+0x150], RZ ;  /* 0x000150ffff0075a7 */ /* 0x000e620008021104 */
[----:B------:R-:W-:-:S02]  /*46e0*/  UIADD3 UR6, UPT, UPT, UR4, 0x2800, URZ ;  /* 0x0000280004067890 */ /* 0x000fc4000fffe0ff */
[----:B------:R-:W-:Y:S02]  /*46f0*/  UIADD3 UR5, UPT, UPT, UR4, 0x4800, URZ ;  /* 0x0000480004057890 */ /* 0x000fe4000fffe0ff */
[----:B------:R-:W-:Y:S01]  /*4700*/  USHF.L.U32 UR10, UR10, 0x7, URZ ;  /* 0x000000070a0a7899 */ /* 0x000fe200080006ff */
[----:B------:R-:W-:Y:S01]  /*4710*/  UMOV UR9, URZ ;  /* 0x000000ff00097c82 */ /* 0x000fe20008000000 */
[----:B-1----:R-:W-:Y:S10]  /*4720*/  @!P1 BRA `(.L_x_57) ;  /* 0x000000a400e89947 */ /* 0x002ff40003800000 */
.L_x_126:
[----:B------:R2:W-:Y:S01]  /*4730*/  UTMASTG.4D [UR8], [UR16], desc[URZ] ;  /* 0x0000ff08100073b5 */ /* 0x0005e20008019000 */
[----:B-1--4-:R-:W-:Y:S01]  /*4740*/  HFMA2 R3, -RZ, RZ, 0, 5.9604644775390625e-08 ;  /* 0x00000001ff037431 */ /* 0x012fe200000001ff */
[----:B--2---:R-:W-:Y:S01]  /*4750*/  UMOV UR8, UR6 ;  /* 0x0000000600087c82 */ /* 0x004fe20008000000 */
[----:B------:R-:W-:Y:S01]  /*4760*/  UMOV UR9, UR13 ;  /* 0x0000000d00097c82 */ /* 0x000fe20008000000 */
[----:B------:R-:W-:Y:S01]  /*4770*/  UMOV UR6, 0x80 ;  /* 0x0000008000067882 */ /* 0x000fe20000000000 */
[----:B------:R1:W-:Y:S02]  /*4780*/  UTMASTG.4D [UR8], [UR16], desc[URZ] ;  /* 0x0000ff08100073b5 */ /* 0x0003e40008019000 */
[----:B-1----:R-:W-:Y:S01]  /*4790*/  UMOV UR8, UR5 ;  /* 0x0000000500087c82 */ /* 0x002fe20008000000 */
[----:B------:R-:W-:Y:S02]  /*47a0*/  UMOV UR9, UR6 ;  /* 0x0000000600097c82 */ /* 0x000fe40008000000 */
[----:B------:R5:W-:Y:S01]  /*47b0*/  UTMASTG.4D [UR8], [UR16], desc[URZ] ;  /* 0x0000ff08100073b5 */ /* 0x000be20008019000 */
[----:B------:R0:W-:Y:S01]  /*47c0*/  UTMACMDFLUSH ;  /* 0x00000000000079b7 */ /* 0x0001e20000000000 */
[----:B------:R-:W-:-:S04]  /*47d0*/  DEPBAR.LE SB0, 0x0 ;  /* 0x000080000000791a */ /* 0x000fc80000000000 */
[----:B------:R5:W-:Y:S01]  /*47e0*/  SYNCS.ARRIVE.TRANS64.ART0 RZ, [UR4+0x158], R3 ;  /* 0x00015803ffff79a7 */ /* 0x000be20008500004 */
[----:B------:R-:W-:Y:S01]  /*47f0*/  NOP ;  /* 0x0000000000007918 */ /* 0x000fe20000000000 */
.L_x_56:
[----:B------:R-:W-:-:S13]  /*4800*/  ISETP.GT.AND P1, PT, R0, 0x3, PT ;  /* 0x000000030000780c */ /* 0x000fda0003f24270 */
[----:B------:R-:W-:Y:S05]  /*4810*/  @P1 BRA `(.L_x_58) ;  /* 0x0000007400bc1947 */ /* 0x000fea0003800000 */
[----:B------:R-:W-:Y:S01]  /*4820*/  NOP ;  /* 0x0000000000007918 */ /* 0x000fe20000000000 */
.L_x_59:
[----:B------:R-:W-:-:S08]  /*4830*/  NOP ;  /* 0x0000000000007918 */ /* 0x000fd00000000000 */
[----:B------:R-:W1:Y:S02]  /*4840*/  USETMAXREG.TRY_ALLOC.CTAPOOL UP0, 0xc0 ;  /* 0x000000c0000079c8 */ /* 0x000e640008000600 */
[----:B-1----:R-:W-:Y:S05]  /*4850*/  BRA.U !UP0, `(.L_x_59) ;  /* 0xfffffffd08f47547 */ /* 0x002fea000b83ffff */
[----:B------:R-:W1:Y:S01]  /*4860*/  LDCU UR4, c[0x0][0x60c] ;  /* 0x0000c180ff0477ac */ /* 0x000e620008000800 */
[----:B------:R-:W-:Y:S01]  /*4870*/  MOV R134, 0x1 ;  /* 0x0000000100867802 */ /* 0x000fe20000000f00 */
[----:B-1----:R-:W-:Y:S01]  /*4880*/  UISETP.GE.AND UP0, UPT, UR46, UR4, UPT ;  /* 0x000000042e00728c */ /* 0x002fe2000bf06270 */
[----:B---3--:R-:W-:Y:S08]  /*4890*/  BAR.SYNC.DEFER_BLOCKING 0x2, 0x120 ;  /* 0x0084800000007b1d */ /* 0x008ff00000010000 */
[----:B------:R-:W-:Y:S05]  /*48a0*/  BRA.U UP0, `(.L_x_60) ;  /* 0x0000007500787547 */ /* 0x000fea000b800000 */
[----:B------:R-:W1:Y:S01]  /*48b0*/  S2UR UR4, SR_CgaCtaId ;  /* 0x00000000000479c3 */ /* 0x000e620000008800 */
[----:B------:R-:W-:Y:S01]  /*48c0*/  UMOV UR5, 0x400 ;  /* 0x0000040000057882 */ /* 0x000fe20000000000 */
[----:B--2-45:R-:W-:Y:S01]  /*48d0*/  HFMA2 R3, -RZ, RZ, -0.0 , 0 ;  /* 0x80000000ff037431 */ /* 0x034fe200000001ff */
[----:B------:R-:W2:Y:S02]  /*48e0*/  LDCU UR8, c[0x0][0x640] ;  /* 0x0000c800ff0877ac */ /* 0x000ea40008000800 */
[----:B--2---:R-:W-:Y:S02]  /*48f0*/  UIMAD.WIDE.U32 UR8, UR46, UR8, URZ ;  /* 0x000000082e0872a5 */ /* 0x004fe4000f8e00ff */
[----:B-1----:R-:W-:Y:S01]  /*4900*/  ULEA UR4, UR4, UR5, 0x18 ;  /* 0x0000000504047291 */ /* 0x002fe2000f8ec0ff */
[----:B------:R-:W1:Y:S01]  /*4910*/  LDCU UR5, c[0x0][0x654] ;  /* 0x0000ca80ff0577ac */ /* 0x000e620008000800 */
[----:B------:R-:W-:-:S07]  /*4920*/  UIADD3 UR6, UPT, UPT, -UR9, UR46, URZ ;  /* 0x0000002e09067290 */ /* 0x000fce000fffe1ff */
[----:B------:R-:W2:Y:S01]  /*4930*/  LDCU UR8, c[0x0][0x634] ;  /* 0x0000c680ff0877ac */ /* 0x000ea20008000800 */
[----:B------:R-:W3:Y:S01]  /*4940*/  SYNCS.PHASECHK.TRANS64.TRYWAIT P0, [UR4+0x148], R3 ;  /* 0x00014803ff0075a7 */ /* 0x000ee20008001104 */
[----:B------:R-:W-:-:S04]  /*4950*/  USHF.R.U32.HI UR6, URZ, UR23, UR6 ;  /* 0x00000017ff067299 */ /* 0x000fc80008011606 */
[----:B------:R-:W-:-:S04]  /*4960*/  UIADD3 UR6, UPT, UPT, UR9, UR6, URZ ;  /* 0x0000000609067290 */ /* 0x000fc8000fffe0ff */
[----:B------:R-:W-:-:S04]  /*4970*/  USHF.R.U32.HI UR6, URZ, UR22, UR6 ;  /* 0x00000016ff067299 */ /* 0x000fc80008011606 */
[----:B-1----:R-:W-:Y:S01]  /*4980*/  UISETP.GE.AND UP0, UPT, UR6, UR5, UPT ;  /* 0x000000050600728c */ /* 0x002fe2000bf06270 */
[----:B------:R-:W1:Y:S10]  /*4990*/  LDCU UR5, c[0x0][0x63c] ;  /* 0x0000c780ff0577ac */ /* 0x000e740008000800 */
[----:B--2---:R-:W2:Y:S02]  /*49a0*/  @UP0 LDCU UR8, c[0x0][0x64c] ;  /* 0x0000c980ff0807ac */ /* 0x004ea40008000800 */
[----:B-123--:R-:W-:Y:S05]  /*49b0*/  @!P0 BRA `(.L_x_61) ;  /* 0x000000a4005c8947 */ /* 0x00efea0003800000 */
.L_x_128:
[----:B------:R-:W2:Y:S01]  /*49c0*/  SYNCS.PHASECHK.TRANS64.TRYWAIT P2, [UR4+0x110], RZ ;  /* 0x000110ffff0075a7 */ /* 0x000ea20008041104 */
[----:B------:R-:W-:Y:S01]  /*49d0*/  UIADD3 UR6, UPT, UPT, -UR6, URZ, URZ ;  /* 0x000000ff06067290 */ /* 0x000fe2000fffe1ff */
[----:B------:R-:W-:-:S03]  /*49e0*/  IMAD.U32 R85, R2, 0x10000, RZ ;  /* 0x0001000002557824 */ /* 0x000fc600078e00ff */
[----:B------:R-:W-:Y:S02]  /*49f0*/  UIMAD UR6, UR6, UR5, UR46 ;  /* 0x00000005060672a4 */ /* 0x000fe4000f8e022e */
[----:B------:R-:W-:Y:S01]  /*4a00*/  USEL UR5, UR31, UR15, !UP0 ;  /* 0x0000000f1f057287 */ /* 0x000fe2000c000000 */
[----:B------:R-:W-:Y:S01]  /*4a10*/  LOP3.LUT R85, R85, 0x600000, RZ, 0xc0, !PT ;  /* 0x0060000055557812 */ /* 0x000fe200078ec0ff */
[----:B------:R-:W-:Y:S02]  /*4a20*/  UIMAD.WIDE.U32 UR8, UR6, UR8, URZ ;  /* 0x00000008060872a5 */ /* 0x000fe4000f8e00ff */
[----:B------:R-:W-:Y:S02]  /*4a30*/  ULOP3.LUT UR5, UR5, 0xff, URZ, 0xc0, !UPT ;  /* 0x000000ff05057892 */ /* 0x000fe4000f8ec0ff */
[----:B------:R-:W-:Y:S02]  /*4a40*/  UIADD3 UR6, UPT, UPT, UR6, -UR9, URZ ;  /* 0x8000000906067290 */ /* 0x000fe4000fffe0ff */
[----:B------:R-:W-:Y:S01]  /*4a50*/  USEL UR8, UR30, UR14, !UP0 ;  /* 0x0000000e1e087287 */ /* 0x000fe2000c000000 */
[----:B------:R-:W3:Y:S01]  /*4a60*/  LDC R161, c[0x0][0x38c] ;  /* 0x0000e300ffa17b82 */ /* 0x000ee20000000800 */
[----:B------:R-:W-:-:S02]  /*4a70*/  USHF.R.U32.HI UR5, URZ, UR5, UR6 ;  /* 0x00000005ff057299 */ /* 0x000fc40008011606 */
[----:B------:R-:W-:Y:S01]  /*4a80*/  ULOP3.LUT UR8, UR8, 0xff, URZ, 0xc0, !UPT ;  /* 0x000000ff08087892 */ /* 0x000fe2000f8ec0ff */
[----:B------:R-:W-:Y:S01]  /*4a90*/  R2UR UR6, R85 ;  /* 0x00000000550672ca */ /* 0x000fe200000e0000 */
[----:B------:R-:W-:Y:S02]  /*4aa0*/  UIADD3 UR5, UPT, UPT, UR9, UR5, URZ ;  /* 0x0000000509057290 */ /* 0x000fe4000fffe0ff */
[----:B------:R-:W-:Y:S01]  /*4ab0*/  USHF.L.U32 UR46, UR46, 0x7, URZ ;  /* 0x000000072e2e7899 */ /* 0x000fe200080006ff */
[----:B------:R-:W4:Y:S01]  /*4ac0*/  LDC R4, c[0x0][0x614] ;  /* 0x00018500ff047b82 */ /* 0x000f220000000800 */
[----:B------:R-:W-:-:S04]  /*4ad0*/  USHF.R.U32.HI UR5, URZ, UR8, UR5 ;  /* 0x00000008ff057299 */ /* 0x000fc80008011605 */
[----:B------:R-:W-:-:S03]  /*4ae0*/  IMAD.U32 R162, RZ, RZ, UR46 ;  /* 0x0000002effa27e24 */ /* 0x000fc6000f8e00ff */
[----:B-1----:R-:W1:Y:S01]  /*4af0*/  LDC R3, c[0x0][0x380] ;  /* 0x0000e000ff037b82 */ /* 0x002e620000000800 */
[----:B---3--:R-:W-:Y:S01]  /*4b00*/  IMAD.MOV R6, RZ, RZ, -R161 ;  /* 0x000000ffff067224 */ /* 0x008fe200078e0aa1 */
[C---:B------:R-:W-:Y:S01]  /*4b10*/  ISETP.GT.AND P0, PT, R161.reuse, RZ, PT ;  /* 0x000000ffa100720c */ /* 0x040fe20003f04270 */
[----:B------:R-:W-:-:S03]  /*4b20*/  VIADD R10, R161, 0xffffffff ;  /* 0xffffffffa10a7836 */ /* 0x000fc60000000000 */
[----:B------:R-:W-:Y:S01]  /*4b30*/  SHF.R.S32.HI R6, RZ, 0x1f, R6 ;  /* 0x0000001fff067819 */ /* 0x000fe20000011406 */
[----:B----4-:R-:W-:-:S03]  /*4b40*/  VIADD R5, R4, -UR5 ;  /* 0x8000000504057c36 */ /* 0x010fc60008000000 */
[----:B------:R-:W-:Y:S01]  /*4b50*/  LEA.HI R113, R6, -R161, RZ, 0x7 ;  /* 0x800000a106717211 */ /* 0x000fe200078f38ff */
[----:B------:R-:W-:-:S03]  /*4b60*/  ULOP3.LUT UR5, URZ, UR5, URZ, 0x33, !UPT ;  /* 0x00000005ff057292 */ /* 0x000fc6000f8e33ff */
[----:B------:R-:W-:Y:S01]  /*4b70*/  SHF.R.S32.HI R113, RZ, 0x7, R113 ;  /* 0x00000007ff717819 */ /* 0x000fe20000011471 */
[----:B-1----:R-:W-:-:S04]  /*4b80*/  IMAD.IADD R160, R161, 0x1, -R3 ;  /* 0x00000001a1a07824 */ /* 0x002fc800078e0a03 */
[----:B------:R-:W-:Y:S02]  /*4b90*/  IMAD.MOV R113, RZ, RZ, -R113 ;  /* 0x000000ffff717224 */ /* 0x000fe400078e0a71 */
[----:B------:R-:W-:Y:S01]  /*4ba0*/  IMAD R160, R5, 0x80, R160 ;  /* 0x0000008005a07824 */ /* 0x000fe200078e02a0 */
[----:B------:R-:W-:-:S03]  /*4bb0*/  SHF.R.S32.HI R5, RZ, 0x1f, R10 ;  /* 0x0000001fff057819 */ /* 0x000fc6000001140a */
[----:B------:R-:W-:Y:S01]  /*4bc0*/  IMAD.MOV R9, RZ, RZ, -R160 ;  /* 0x000000ffff097224 */ /* 0x000fe200078e0aa0 */
[C---:B------:R-:W-:Y:S01]  /*4bd0*/  ISETP.GT.AND P1, PT, R160.reuse, RZ, PT ;  /* 0x000000ffa000720c */ /* 0x040fe20003f24270 */
[----:B------:R-:W-:Y:S01]  /*4be0*/  VIADD R8, R160, 0xffffffff ;  /* 0xffffffffa0087836 */ /* 0x000fe20000000000 */
[----:B------:R-:W-:Y:S02]  /*4bf0*/  LEA.HI R5, R5, R10, RZ, 0x7 ;  /* 0x0000000a05057211 */ /* 0x000fe400078f38ff */
[----:B------:R-:W-:Y:S02]  /*4c00*/  SHF.R.S32.HI R9, RZ, 0x1f, R9 ;  /* 0x0000001fff097819 */ /* 0x000fe40000011409 */
[----:B------:R-:W-:Y:S02]  /*4c10*/  SHF.R.S32.HI R7, RZ, 0x1f, R8 ;  /* 0x0000001fff077819 */ /* 0x000fe40000011408 */
[----:B------:R-:W-:Y:S01]  /*4c20*/  LEA.HI R6, R9, -R160, RZ, 0x7 ;  /* 0x800000a009067211 */ /* 0x000fe200078f38ff */
[----:B------:R-:W-:Y:S01]  /*4c30*/  IMAD.MOV.U32 R9, RZ, RZ, 0x1 ;  /* 0x00000001ff097424 */ /* 0x000fe200078e00ff */
[----:B------:R-:W-:Y:S01]  /*4c40*/  LEA.HI R7, R7, R8, RZ, 0x7 ;  /* 0x0000000807077211 */ /* 0x000fe200078f38ff */
[----:B------:R-:W-:Y:S01]  /*4c50*/  IMAD.MOV.U32 R8, RZ, RZ, 0x0 ;  /* 0x00000000ff087424 */ /* 0x000fe200078e00ff */
[----:B------:R-:W-:-:S02]  /*4c60*/  SHF.R.S32.HI R6, RZ, 0x7, R6 ;  /* 0x00000007ff067819 */ /* 0x000fc40000011406 */
[----:B------:R-:W-:Y:S01]  /*4c70*/  LEA.HI.SX32 R10, R7, 0x1, 0x19 ;  /* 0x00000001070a7811 */ /* 0x000fe200078fcaff */
[----:B------:R-:W-:Y:S01]  /*4c80*/  @P0 IMAD.HI R113, R5, 0x2000000, R8 ;  /* 0x0200000005710827 */ /* 0x000fe200078e0208 */
[----:B------:R-:W-:-:S03]  /*4c90*/  LOP3.LUT R5, R2, 0x7f, RZ, 0xc0, !PT ;  /* 0x0000007f02057812 */ /* 0x000fc600078ec0ff */
[----:B------:R-:W-:Y:S01]  /*4ca0*/  IMAD.MOV R6, RZ, RZ, -R6 ;  /* 0x000000ffff067224 */ /* 0x000fe200078e0a06 */
[----:B------:R-:W-:Y:S01]  /*4cb0*/  LOP3.LUT R162, R5, 0x80, R162, 0xf8, !PT ;  /* 0x0000008005a27812 */ /* 0x000fe200078ef8a2 */
[----:B------:R-:W-:Y:S02]  /*4cc0*/  VIADD R5, R4, UR5 ;  /* 0x0000000504057c36 */ /* 0x000fe40008000000 */
[----:B------:R-:W-:Y:S02]  /*4cd0*/  @!P1 IMAD.MOV.U32 R10, RZ, RZ, R6 ;  /* 0x000000ffff0a9224 */ /* 0x000fe400078e0006 */
[----:B------:R-:W-:-:S03]  /*4ce0*/  IMAD R162, R5, 0x100, R162 ;  /* 0x0000010005a27824 */ /* 0x000fc600078e02a2 */
[----:B------:R-:W-:-:S05]  /*4cf0*/  VIMNMX R113, PT, PT, R10, R113, PT ;  /* 0x000000710a717248 */ /* 0x000fca0003fe0100 */
[----:B------:R-:W-:-:S05]  /*4d00*/  VIADD R84, R113, 0xffffffff ;  /* 0xffffffff71547836 */ /* 0x000fca0000000000 */
[----:B------:R-:W-:-:S05]  /*4d10*/  VIMNMX R36, PT, PT, RZ, R84, !PT ;  /* 0x00000054ff247248 */ /* 0x000fca0007fe0100 */
[----:B------:R-:W-:Y:S01]  /*4d20*/  IMAD R36, R36, -0x80, R161 ;  /* 0xffffff8024247824 */ /* 0x000fe200078e02a1 */
[----:B--2---:R-:W-:Y:S06]  /*4d30*/  @!P2 BRA `(.L_x_62) ;  /* 0x000000a0009ca947 */ /* 0x004fec0003800000 */
.L_x_130:
[----:B------:R-:W-:Y:S01]  /*4d40*/  IADD3 R3, PT, PT, R36, -R3, R162 ;  /* 0x8000000324037210 */ /* 0x000fe20007ffe0a2 */
[----:B-1----:R-:W1:Y:S01]  /*4d50*/  LDTM.x32 R4, tmem[UR6] ;  /* 0x00000006000479ee */ /* 0x002e6200082c0000 */
[----:B------:R-:W-:Y:S01]  /*4d60*/  LOP3.LUT R86, R85, 0x20, RZ, 0xfc, !PT ;  /* 0x0000002055567812 */ /* 0x000fe200078efcff */
[----:B------:R-:W2:Y:S01]  /*4d70*/  LDC R164, c[0x0][0x600] ;  /* 0x00018000ffa47b82 */ /* 0x000ea20000000800 */
[----:B------:R-:W-:Y:S01]  /*4d80*/  VIADDMNMX R3, R3, 0x1, R36, PT ;  /* 0x0000000103037846 */ /* 0x000fe20003800124 */
[----:B------:R-:W-:Y:S01]  /*4d90*/  UIADD3 UR10, UPT, UPT, UR4, 0x118, URZ ;  /* 0x00000118040a7890 */ /* 0x000fe2000fffe0ff */
[----:B------:R-:W-:Y:S01]  /*4da0*/  R2UR UR5, R86 ;  /* 0x00000000560572ca */ /* 0x000fe200000e0000 */
[----:B------:R-:W-:Y:S01]  /*4db0*/  VIADD R160, R160, 0xffffff80 ;  /* 0xffffff80a0a07836 */ /* 0x000fe20000000000 */
[C---:B------:R-:W-:Y:S01]  /*4dc0*/  LOP3.LUT R87, R85.reuse, 0x40, RZ, 0xfc, !PT ;  /* 0x0000004055577812 */ /* 0x040fe200078efcff */
[----:B------:R-:W-:Y:S01]  /*4dd0*/  IMAD.MOV R138, RZ, RZ, -R3 ;  /* 0x000000ffff8a7224 */ /* 0x000fe200078e0a03 */
[----:B------:R-:W-:Y:S01]  /*4de0*/  LOP3.LUT R112, R85, 0x60, RZ, 0xfc, !PT ;  /* 0x0000006055707812 */ /* 0x000fe200078efcff */
[----:B------:R-:W-:Y:S01]  /*4df0*/  IMAD.MOV.U32 R3, RZ, RZ, -0x1 ;  /* 0xffffffffff037424 */ /* 0x000fe200078e00ff */
[----:B------:R-:W-:-:S02]  /*4e00*/  UPRMT UR10, UR7, 0x654, UR10 ;  /* 0x00000654070a7896 */ /* 0x000fc4000800000a */
[----:B------:R-:W-:-:S04]  /*4e10*/  VIADDMNMX R36, R138, 0x20, RZ, !PT ;  /* 0x000000208a247846 */ /* 0x000fc800078001ff */
[----:B------:R-:W-:Y:S01]  /*4e20*/  SHF.R.U32.HI R36, RZ, R36, R3 ;  /* 0x00000024ff247219 */ /* 0x000fe20000011603 */
[----:B------:R-:W3:Y:S01]  /*4e30*/  LDTM.x32 R52, tmem[UR5] ;  /* 0x00000005003479ee */ /* 0x000ee200082c0000 */
[----:B------:R-:W-:Y:S02]  /*4e40*/  R2UR UR5, R87 ;  /* 0x00000000570572ca */ /* 0x000fe400000e0000 */
[----:B------:R-:W-:-:S05]  /*4e50*/  R2P PR, R36, 0x7e ;  /* 0x0000007e24007804 */ /* 0x000fca0000000000 */
[----:B-1----:R-:W-:Y:S02]  /*4e60*/  SEL R99, R5, 0xff800000, P1 ;  /* 0xff80000005637807 */ /* 0x002fe40000800000 */
[----:B------:R-:W-:Y:S02]  /*4e70*/  SEL R88, R6, 0xff800000, P2 ;  /* 0xff80000006587807 */ /* 0x000fe40001000000 */
[----:B------:R-:W-:Y:S02]  /*4e80*/  SEL R89, R7, 0xff800000, P3 ;  /* 0xff80000007597807 */ /* 0x000fe40001800000 */
[----:B------:R-:W-:Y:S02]  /*4e90*/  SEL R90, R8, 0xff800000, P4 ;  /* 0xff800000085a7807 */ /* 0x000fe40002000000 */
[----:B------:R-:W-:Y:S02]  /*4ea0*/  SEL R91, R9, 0xff800000, P5 ;  /* 0xff800000095b7807 */ /* 0x000fe40002800000 */
[----:B------:R-:W-:-:S02]  /*4eb0*/  SEL R102, R10, 0xff800000, P6 ;  /* 0xff8000000a667807 */ /* 0x000fc40003000000 */
[C---:B------:R-:W-:Y:S02]  /*4ec0*/  R2P PR, R36.reuse.B1, 0x7f ;  /* 0x0000007f24007804 */ /* 0x040fe40000001000 */
[----:B------:R-:W-:Y:S02]  /*4ed0*/  LOP3.LUT R5, R36, 0x1, RZ, 0xc0, !PT ;  /* 0x0000000124057812 */ /* 0x000fe400078ec0ff */
[----:B------:R-:W-:Y:S02]  /*4ee0*/  VIADDMNMX R6, R138, 0x60, RZ, !PT ;  /* 0x000000608a067846 */ /* 0x000fe400078001ff */
[----:B------:R-:W-:Y:S02]  /*4ef0*/  SEL R92, R12, 0xff800000, P0 ;  /* 0xff8000000c5c7807 */ /* 0x000fe40000000000 */
[----:B------:R-:W-:Y:S02]  /*4f00*/  SEL R93, R13, 0xff800000, P1 ;  /* 0xff8000000d5d7807 */ /* 0x000fe40000800000 */
[----:B------:R-:W-:-:S02]  /*4f10*/  SEL R94, R14, 0xff800000, P2 ;  /* 0xff8000000e5e7807 */ /* 0x000fc40001000000 */
[----:B------:R-:W-:Y:S02]  /*4f20*/  SEL R95, R15, 0xff800000, P3 ;  /* 0xff8000000f5f7807 */ /* 0x000fe40001800000 */
[----:B------:R-:W-:Y:S02]  /*4f30*/  SEL R96, R16, 0xff800000, P4 ;  /* 0xff80000010607807 */ /* 0x000fe40002000000 */
[----:B------:R-:W-:Y:S02]  /*4f40*/  SEL R97, R17, 0xff800000, P5 ;  /* 0xff80000011617807 */ /* 0x000fe40002800000 */
[----:B------:R-:W-:Y:S02]  /*4f50*/  SEL R108, R18, 0xff800000, P6 ;  /* 0xff800000126c7807 */ /* 0x000fe40003000000 */
[----:B------:R-:W-:Y:S02]  /*4f60*/  R2P PR, R36.B2, 0x7f ;  /* 0x0000007f24007804 */ /* 0x000fe40000002000 */
[----:B------:R-:W-:-:S03]  /*4f70*/  SHF.R.U32.HI R139, RZ, R6, R3 ;  /* 0x00000006ff8b7219 */ /* 0x000fc60000011603 */
[----:B------:R-:W-:Y:S02]  /*4f80*/  SEL R100, R20, 0xff800000, P0 ;  /* 0xff80000014647807 */ /* 0x000fe40000000000 */
[----:B------:R-:W-:Y:S02]  /*4f90*/  SEL R101, R21, 0xff800000, P1 ;  /* 0xff80000015657807 */ /* 0x000fe40000800000 */
[----:B------:R-:W-:Y:S02]  /*4fa0*/  SEL R104, R22, 0xff800000, P2 ;  /* 0xff80000016687807 */ /* 0x000fe40001000000 */
[----:B------:R-:W-:Y:S02]  /*4fb0*/  SEL R105, R23, 0xff800000, P3 ;  /* 0xff80000017697807 */ /* 0x000fe40001800000 */
[----:B------:R-:W-:Y:S02]  /*4fc0*/  SEL R106, R24, 0xff800000, P4 ;  /* 0xff800000186a7807 */ /* 0x000fe40002000000 */
[----:B------:R-:W-:-:S02]  /*4fd0*/  SEL R107, R25, 0xff800000, P5 ;  /* 0xff800000196b7807 */ /* 0x000fc40002800000 */
[----:B------:R-:W-:Y:S02]  /*4fe0*/  SEL R114, R26, 0xff800000, P6 ;  /* 0xff8000001a727807 */ /* 0x000fe40003000000 */
[----:B------:R-:W-:-:S05]  /*4ff0*/  R2P PR, R36.B3, 0x7f ;  /* 0x0000007f24007804 */ /* 0x000fca0000003000 */
[----:B------:R-:W-:Y:S02]  /*5000*/  SEL R110, R28, 0xff800000, P0 ;  /* 0xff8000001c6e7807 */ /* 0x000fe40000000000 */
[----:B------:R-:W-:Y:S02]  /*5010*/  ISETP.NE.U32.AND P0, PT, R5, 0x1, PT ;  /* 0x000000010500780c */ /* 0x000fe40003f05070 */
[----:B------:R-:W-:Y:S02]  /*5020*/  SEL R111, R29, 0xff800000, P1 ;  /* 0xff8000001d6f7807 */ /* 0x000fe40000800000 */
[----:B------:R-:W-:Y:S02]  /*5030*/  LOP3.LUT P1, RZ, R36, 0x80, RZ, 0xc0, !PT ;  /* 0x0000008024ff7812 */ /* 0x000fe4000782c0ff */
[----:B------:R-:W-:Y:S02]  /*5040*/  SEL R98, R4, 0xff800000, !P0 ;  /* 0xff80000004627807 */ /* 0x000fe40004000000 */
[----:B------:R-:W-:-:S02]  /*5050*/  LOP3.LUT P0, RZ, R36, 0x8000, RZ, 0xc0, !PT ;  /* 0x0000800024ff7812 */ /* 0x000fc4000780c0ff */
[----:B------:R-:W-:Y:S02]  /*5060*/  VIADDMNMX R4, R138, 0x40, RZ, !PT ;  /* 0x000000408a047846 */ /* 0x000fe400078001ff */
[----:B------:R-:W-:Y:S02]  /*5070*/  SEL R103, R11, 0xff800000, P1 ;  /* 0xff8000000b677807 */ /* 0x000fe40000800000 */
[C---:B------:R-:W-:Y:S02]  /*5080*/  LOP3.LUT P1, RZ, R36.reuse, 0x800000, RZ, 0xc0, !PT ;  /* 0x0080000024ff7812 */ /* 0x040fe4000782c0ff */
[----:B------:R-:W-:Y:S02]  /*5090*/  SEL R109, R19, 0xff800000, P0 ;  /* 0xff800000136d7807 */ /* 0x000fe40000000000 */
[----:B------:R-:W-:Y:S02]  /*50a0*/  ISETP.GT.AND P0, PT, R36, -0x1, PT ;  /* 0xffffffff2400780c */ /* 0x000fe40003f04270 */
[----:B------:R-:W-:-:S02]  /*50b0*/  SHF.R.U32.HI R4, RZ, R4, R3 ;  /* 0x00000004ff047219 */ /* 0x000fc40000011603 */
[----:B------:R-:W-:Y:S02]  /*50c0*/  SEL R115, R27, 0xff800000, P1 ;  /* 0xff8000001b737807 */ /* 0x000fe40000800000 */
[----:B------:R-:W-:Y:S02]  /*50d0*/  SEL R116, R30, 0xff800000, P2 ;  /* 0xff8000001e747807 */ /* 0x000fe40001000000 */
[----:B------:R-:W-:Y:S02]  /*50e0*/  SEL R117, R31, 0xff800000, P3 ;  /* 0xff8000001f757807 */ /* 0x000fe40001800000 */
[----:B------:R-:W-:Y:S02]  /*50f0*/  SEL R118, R32, 0xff800000, P4 ;  /* 0xff80000020767807 */ /* 0x000fe40002000000 */
[----:B------:R-:W-:Y:S02]  /*5100*/  SEL R119, R33, 0xff800000, P5 ;  /* 0xff80000021777807 */ /* 0x000fe40002800000 */
[----:B------:R-:W-:-:S02]  /*5110*/  SEL R120, R34, 0xff800000, P6 ;  /* 0xff80000022787807 */ /* 0x000fc40003000000 */
[----:B------:R-:W-:Y:S02]  /*5120*/  R2P PR, R4, 0x7e ;  /* 0x0000007e04007804 */ /* 0x000fe40000000000 */
[----:B------:R-:W-:Y:S02]  /*5130*/  SEL R121, R35, 0xff800000, !P0 ;  /* 0xff80000023797807 */ /* 0x000fe40004000000 */
[----:B------:R-:W1:Y:S01]  /*5140*/  LDTM.x32 R20, tmem[UR5] ;  /* 0x00000005001479ee */ /* 0x000e6200082c0000 */
[----:B---3--:R-:W-:Y:S02]  /*5150*/  SEL R53, R53, 0xff800000, P1 ;  /* 0xff80000035357807 */ /* 0x008fe40000800000 */
[----:B------:R-:W-:Y:S02]  /*5160*/  SEL R54, R54, 0xff800000, P2 ;  /* 0xff80000036367807 */ /* 0x000fe40001000000 */
[----:B------:R-:W-:Y:S02]  /*5170*/  SEL R55, R55, 0xff800000, P3 ;  /* 0xff80000037377807 */ /* 0x000fe40001800000 */
[----:B------:R-:W-:-:S02]  /*5180*/  SEL R56, R56, 0xff800000, P4 ;  /* 0xff80000038387807 */ /* 0x000fc40002000000 */
[----:B------:R-:W-:Y:S02]  /*5190*/  SEL R57, R57, 0xff800000, P5 ;  /* 0xff80000039397807 */ /* 0x000fe40002800000 */
[----:B------:R-:W-:Y:S02]  /*51a0*/  SEL R58, R58, 0xff800000, P6 ;  /* 0xff8000003a3a7807 */ /* 0x000fe40003000000 */
[C---:B------:R-:W-:Y:S02]  /*51b0*/  R2P PR, R4.reuse.B1, 0x7f ;  /* 0x0000007f04007804 */ /* 0x040fe40000001000 */
[----:B------:R-:W-:Y:S02]  /*51c0*/  LOP3.LUT R5, R4, 0x1, RZ, 0xc0, !PT ;  /* 0x0000000104057812 */ /* 0x000fe400078ec0ff */
[----:B------:R-:W-:Y:S02]  /*51d0*/  R2UR UR5, R112 ;  /* 0x00000000700572ca */ /* 0x000fe400000e0000 */
[----:B------:R-:W-:-:S02]  /*51e0*/  SEL R60, R60, 0xff800000, P0 ;  /* 0xff8000003c3c7807 */ /* 0x000fc40000000000 */
[----:B------:R-:W-:Y:S02]  /*51f0*/  SEL R61, R61, 0xff800000, P1 ;  /* 0xff8000003d3d7807 */ /* 0x000fe40000800000 */
[----:B------:R-:W-:Y:S02]  /*5200*/  SEL R62, R62, 0xff800000, P2 ;  /* 0xff8000003e3e7807 */ /* 0x000fe40001000000 */
[----:B------:R-:W-:Y:S02]  /*5210*/  SEL R63, R63, 0xff800000, P3 ;  /* 0xff8000003f3f7807 */ /* 0x000fe40001800000 */
[----:B------:R-:W-:Y:S02]  /*5220*/  SEL R64, R64, 0xff800000, P4 ;  /* 0xff80000040407807 */ /* 0x000fe40002000000 */
[----:B------:R-:W-:Y:S02]  /*5230*/  SEL R65, R65, 0xff800000, P5 ;  /* 0xff80000041417807 */ /* 0x000fe40002800000 */
[----:B------:R-:W-:-:S02]  /*5240*/  SEL R66, R66, 0xff800000, P6 ;  /* 0xff80000042427807 */ /* 0x000fc40003000000 */
[----:B------:R-:W-:Y:S02]  /*5250*/  R2P PR, R4.B2, 0x7f ;  /* 0x0000007f04007804 */ /* 0x000fe40000002000 */
[----:B------:R-:W-:-:S03]  /*5260*/  VIADDMNMX R138, R138, 0x80, RZ, !PT ;  /* 0x000000808a8a7846 */ /* 0x000fc600078001ff */
[----:B------:R-:W-:Y:S02]  /*5270*/  SEL R68, R68, 0xff800000, P0 ;  /* 0xff80000044447807 */ /* 0x000fe40000000000 */
[----:B------:R-:W-:Y:S02]  /*5280*/  SEL R69, R69, 0xff800000, P1 ;  /* 0xff80000045457807 */ /* 0x000fe40000800000 */
[----:B------:R-:W-:Y:S02]  /*5290*/  SEL R70, R70, 0xff800000, P2 ;  /* 0xff80000046467807 */ /* 0x000fe40001000000 */
[----:B------:R-:W-:Y:S02]  /*52a0*/  SEL R71, R71, 0xff800000, P3 ;  /* 0xff80000047477807 */ /* 0x000fe40001800000 */
[----:B------:R-:W-:Y:S02]  /*52b0*/  SEL R72, R72, 0xff800000, P4 ;  /* 0xff80000048487807 */ /* 0x000fe40002000000 */
[----:B------:R-:W-:-:S02]  /*52c0*/  SEL R73, R73, 0xff800000, P5 ;  /* 0xff80000049497807 */ /* 0x000fc40002800000 */
[----:B------:R-:W-:Y:S02]  /*52d0*/  SEL R74, R74, 0xff800000, P6 ;  /* 0xff8000004a4a7807 */ /* 0x000fe40003000000 */
[----:B------:R-:W-:Y:S02]  /*52e0*/  R2P PR, R4.B3, 0x7f ;  /* 0x0000007f04007804 */ /* 0x000fe40000003000 */
[----:B------:R-:W-:-:S03]  /*52f0*/  SHF.R.U32.HI R3, RZ, R138, R3 ;  /* 0x0000008aff037219 */ /* 0x000fc60000011603 */
[----:B------:R-:W-:Y:S02]  /*5300*/  SEL R76, R76, 0xff800000, P0 ;  /* 0xff8000004c4c7807 */ /* 0x000fe40000000000 */
[----:B------:R-:W-:Y:S02]  /*5310*/  ISETP.NE.U32.AND P0, PT, R5, 0x1, PT ;  /* 0x000000010500780c */ /* 0x000fe40003f05070 */
[----:B------:R-:W-:Y:S02]  /*5320*/  SEL R77, R77, 0xff800000, P1 ;  /* 0xff8000004d4d7807 */ /* 0x000fe40000800000 */
[----:B------:R-:W-:Y:S02]  /*5330*/  LOP3.LUT P1, RZ, R4, 0x80, RZ, 0xc0, !PT ;  /* 0x0000008004ff7812 */ /* 0x000fe4000782c0ff */
[----:B------:R-:W-:Y:S02]  /*5340*/  SEL R52, R52, 0xff800000, !P0 ;  /* 0xff80000034347807 */ /* 0x000fe40004000000 */
[----:B------:R-:W-:-:S02]  /*5350*/  LOP3.LUT P0, RZ, R4, 0x8000, RZ, 0xc0, !PT ;  /* 0x0000800004ff7812 */ /* 0x000fc4000780c0ff */
[----:B------:R-:W-:Y:S02]  /*5360*/  SEL R59, R59, 0xff800000, P1 ;  /* 0xff8000003b3b7807 */ /* 0x000fe40000800000 */
[C---:B------:R-:W-:Y:S02]  /*5370*/  LOP3.LUT P1, RZ, R4.reuse, 0x800000, RZ, 0xc0, !PT ;  /* 0x0080000004ff7812 */ /* 0x040fe4000782c0ff */
[----:B------:R-:W-:Y:S02]  /*5380*/  SEL R67, R67, 0xff800000, P0 ;  /* 0xff80000043437807 */ /* 0x000fe40000000000 */
[----:B------:R-:W-:Y:S02]  /*5390*/  ISETP.GT.AND P0, PT, R4, -0x1, PT ;  /* 0xffffffff0400780c */ /* 0x000fe40003f04270 */
[----:B------:R-:W-:Y:S02]  /*53a0*/  SEL R75, R75, 0xff800000, P1 ;  /* 0xff8000004b4b7807 */ /* 0x000fe40000800000 */
[----:B------:R-:W-:-:S02]  /*53b0*/  SEL R78, R78, 0xff800000, P2 ;  /* 0xff8000004e4e7807 */ /* 0x000fc40001000000 */
[----:B------:R-:W-:Y:S02]  /*53c0*/  SEL R79, R79, 0xff800000, P3 ;  /* 0xff8000004f4f7807 */ /* 0x000fe40001800000 */
[----:B------:R-:W-:Y:S02]  /*53d0*/  SEL R80, R80, 0xff800000, P4 ;  /* 0xff80000050507807 */ /* 0x000fe40002000000 */
[----:B------:R-:W-:Y:S02]  /*53e0*/  SEL R81, R81, 0xff800000, P5 ;  /* 0xff80000051517807 */ /* 0x000fe40002800000 */
[----:B------:R-:W-:Y:S02]  /*53f0*/  SEL R82, R82, 0xff800000, P6 ;  /* 0xff80000052527807 */ /* 0x000fe40003000000 */
[----:B------:R-:W-:Y:S02]  /*5400*/  R2P PR, R139, 0x7e ;  /* 0x0000007e8b007804 */ /* 0x000fe40000000000 */
[----:B------:R-:W-:-:S02]  /*5410*/  SEL R83, R83, 0xff800000, !P0 ;  /* 0xff80000053537807 */ /* 0x000fc40004000000 */
[----:B------:R-:W-:Y:S02]  /*5420*/  LOP3.LUT R4, R139, 0x1, RZ, 0xc0, !PT ;  /* 0x000000018b047812 */ /* 0x000fe400078ec0ff */
[----:B-1----:R-:W-:Y:S02]  /*5430*/  SEL R129, R21, 0xff800000, P1 ;  /* 0xff80000015817807 */ /* 0x002fe40000800000 */
[----:B------:R-:W-:Y:S02]  /*5440*/  SEL R122, R22, 0xff800000, P2 ;  /* 0xff800000167a7807 */ /* 0x000fe40001000000 */
[----:B------:R-:W-:Y:S02]  /*5450*/  SEL R123, R23, 0xff800000, P3 ;  /* 0xff800000177b7807 */ /* 0x000fe40001800000 */
[----:B------:R-:W-:Y:S02]  /*5460*/  SEL R124, R24, 0xff800000, P4 ;  /* 0xff800000187c7807 */ /* 0x000fe40002000000 */
[----:B------:R-:W-:-:S02]  /*5470*/  SEL R125, R25, 0xff800000, P5 ;  /* 0xff800000197d7807 */ /* 0x000fc40002800000 */
[----:B------:R-:W-:Y:S02]  /*5480*/  SEL R132, R26, 0xff800000, P6 ;  /* 0xff8000001a847807 */ /* 0x000fe40003000000 */
[----:B------:R-:W-:-:S05]  /*5490*/  R2P PR, R139.B1, 0x7f ;  /* 0x0000007f8b007804 */ /* 0x000fca0000001000 */
        /* <DEDUP_REMOVED lines=11> */
[----:B------:R-:W-:Y:S02]  /*5550*/  SEL R128, R20, 0xff800000, !P0 ;  /* 0xff80000014807807 */ /* 0x000fe40004000000 */
[----:B------:R-:W-:Y:S02]  /*5560*/  LOP3.LUT P0, RZ, R139, 0x80, RZ, 0xc0, !PT ;  /* 0x000000808bff7812 */ /* 0x000fe4000780c0ff */
[----:B------:R-:W-:-:S02]  /*5570*/  SEL R150, R38, 0xff800000, P2 ;  /* 0xff80000026967807 */ /* 0x000fc40001000000 */
[----:B------:R-:W-:Y:S02]  /*5580*/  SEL R133, R27, 0xff800000, P0 ;  /* 0xff8000001b857807 */ /* 0x000fe40000000000 */
[----:B------:R-:W-:Y:S02]  /*5590*/  LOP3.LUT P0, RZ, R139, 0x8000, RZ, 0xc0, !PT ;  /* 0x000080008bff7812 */ /* 0x000fe4000780c0ff */
[----:B------:R-:W-:Y:S02]  /*55a0*/  SEL R151, R39, 0xff800000, P3 ;  /* 0xff80000027977807 */ /* 0x000fe40001800000 */
[----:B------:R-:W-:Y:S02]  /*55b0*/  SEL R137, R35, 0xff800000, P0 ;  /* 0xff80000023897807 */ /* 0x000fe40000000000 */
[----:B------:R-:W1:Y:S01]  /*55c0*/  LDTM.x32 R4, tmem[UR5] ;  /* 0x00000005000479ee */ /* 0x000e6200082c0000 */
[----:B------:R-:W-:Y:S02]  /*55d0*/  LOP3.LUT P0, RZ, R139, 0x800000, RZ, 0xc0, !PT ;  /* 0x008000008bff7812 */ /* 0x000fe4000780c0ff */
[----:B------:R-:W-:-:S02]  /*55e0*/  SEL R144, R40, 0xff800000, P4 ;  /* 0xff80000028907807 */ /* 0x000fc40002000000 */
[----:B------:R-:W-:Y:S02]  /*55f0*/  SEL R43, R43, 0xff800000, P0 ;  /* 0xff8000002b2b7807 */ /* 0x000fe40000000000 */
[----:B------:R-:W-:Y:S02]  /*5600*/  SEL R145, R41, 0xff800000, P5 ;  /* 0xff80000029917807 */ /* 0x000fe40002800000 */
[----:B------:R-:W-:Y:S02]  /*5610*/  SEL R42, R42, 0xff800000, P6 ;  /* 0xff8000002a2a7807 */ /* 0x000fe40003000000 */
[----:B------:R-:W-:Y:S02]  /*5620*/  R2P PR, R139.B3, 0x7f ;  /* 0x0000007f8b007804 */ /* 0x000fe40000003000 */
[----:B------:R-:W-:-:S03]  /*5630*/  R2UR UR5, R87 ;  /* 0x00000000570572ca */ /* 0x000fc600000e0000 */
[----:B------:R-:W-:Y:S02]  /*5640*/  SEL R138, R44, 0xff800000, P0 ;  /* 0xff8000002c8a7807 */ /* 0x000fe40000000000 */
[----:B------:R-:W-:Y:S02]  /*5650*/  ISETP.GT.AND P0, PT, R139, -0x1, PT ;  /* 0xffffffff8b00780c */ /* 0x000fe40003f04270 */
[----:B------:R-:W-:Y:S02]  /*5660*/  SEL R139, R45, 0xff800000, P1 ;  /* 0xff8000002d8b7807 */ /* 0x000fe40000800000 */
[----:B------:R-:W-:Y:S02]  /*5670*/  SEL R142, R46, 0xff800000, P2 ;  /* 0xff8000002e8e7807 */ /* 0x000fe40001000000 */
[----:B------:R-:W-:Y:S02]  /*5680*/  SEL R143, R47, 0xff800000, P3 ;  /* 0xff8000002f8f7807 */ /* 0x000fe40001800000 */
[----:B------:R-:W-:-:S02]  /*5690*/  SEL R48, R48, 0xff800000, P4 ;  /* 0xff80000030307807 */ /* 0x000fc40002000000 */
[----:B------:R-:W-:Y:S02]  /*56a0*/  SEL R49, R49, 0xff800000, P5 ;  /* 0xff80000031317807 */ /* 0x000fe40002800000 */
[----:B------:R-:W-:Y:S02]  /*56b0*/  SEL R50, R50, 0xff800000, P6 ;  /* 0xff80000032327807 */ /* 0x000fe40003000000 */
[----:B------:R-:W-:Y:S02]  /*56c0*/  R2P PR, R3, 0x7e ;  /* 0x0000007e03007804 */ /* 0x000fe40000000000 */
[----:B------:R-:W-:-:S03]  /*56d0*/  SEL R51, R51, 0xff800000, !P0 ;  /* 0xff80000033337807 */ /* 0x000fc60004000000 */
        /* <DEDUP_REMOVED lines=8> */
[----:B------:R-:W-:Y:S02]  /*5760*/  FMNMX R6, R90, R91, !PT ;  /* 0x0000005b5a067209 */ /* 0x000fe40007800000 */
        /* <DEDUP_REMOVED lines=8> */
[----:B------:R-:W-:-:S03]  /*57f0*/  FMNMX3 R6, R6, R96, R97, !PT ;  /* 0x0000006006067276 */ /* 0x000fc60007800061 */
        /* <DEDUP_REMOVED lines=10> */
[----:B------:R-:W-:Y:S02]  /*58a0*/  LOP3.LUT P0, RZ, R3, 0x800000, RZ, 0xc0, !PT ;  /* 0x0080000003ff7812 */ /* 0x000fe4000780c0ff */
[----:B------:R-:W-:-:S02]  /*58b0*/  SEL R24, R24, 0xff800000, P4 ;  /* 0xff80000018187807 */ /* 0x000fc40002000000 */
[----:B------:R-:W-:Y:S02]  /*58c0*/  SEL R27, R27, 0xff800000, P0 ;  /* 0xff8000001b1b7807 */ /* 0x000fe40000000000 */
[----:B------:R-:W-:Y:S02]  /*58d0*/  SEL R25, R25, 0xff800000, P5 ;  /* 0xff80000019197807 */ /* 0x000fe40002800000 */
[----:B------:R-:W-:Y:S02]  /*58e0*/  SEL R26, R26, 0xff800000, P6 ;  /* 0xff8000001a1a7807 */ /* 0x000fe40003000000 */
[----:B------:R-:W-:Y:S02]  /*58f0*/  R2P PR, R3.B3, 0x7f ;  /* 0x0000007f03007804 */ /* 0x000fe40000003000 */
[----:B------:R-:W-:Y:S02]  /*5900*/  FMNMX R4, R98, R99, !PT ;  /* 0x0000006362047209 */ /* 0x000fe40007800000 */
[----:B------:R-:W-:-:S02]  /*5910*/  FMNMX R5, R102, R103, !PT ;  /* 0x0000006766057209 */ /* 0x000fc40007800000 */
[----:B------:R-:W-:Y:S02]  /*5920*/  SEL R154, R28, 0xff800000, P0 ;  /* 0xff8000001c9a7807 */ /* 0x000fe40000000000 */
[----:B------:R-:W-:Y:S02]  /*5930*/  ISETP.GT.AND P0, PT, R3, -0x1, PT ;  /* 0xffffffff0300780c */ /* 0x000fe40003f04270 */
[----:B------:R-:W-:Y:S02]  /*5940*/  FMNMX R3, R88, R89, !PT ;  /* 0x0000005958037209 */ /* 0x000fe40007800000 */
[----:B------:R-:W-:Y:S02]  /*5950*/  FMNMX3 R4, R4, R92, R93, !PT ;  /* 0x0000005c04047276 */ /* 0x000fe4000780005d */
[----:B------:R-:W-:Y:S02]  /*5960*/  FMNMX3 R3, R3, R94, R95, !PT ;  /* 0x0000005e03037276 */ /* 0x000fe4000780005f */
[----:B------:R-:W-:-:S02]  /*5970*/  FMNMX3 R4, R4, R100, R101, !PT ;  /* 0x0000006404047276 */ /* 0x000fc40007800065 */
[----:B------:R-:W-:Y:S02]  /*5980*/  FMNMX3 R3, R3, R104, R105, !PT ;  /* 0x0000006803037276 */ /* 0x000fe40007800069 */
[----:B------:R-:W-:Y:S02]  /*5990*/  FMNMX3 R5, R5, R108, R109, !PT ;  /* 0x0000006c05057276 */ /* 0x000fe4000780006d */
[----:B------:R-:W-:Y:S02]  /*59a0*/  FMNMX3 R4, R4, R110, R111, !PT ;  /* 0x0000006e04047276 */ /* 0x000fe4000780006f */
        /* <DEDUP_REMOVED lines=43> */
[----:B------:R-:W-:Y:S02]  /*5c60*/  SEL R155, R29, 0xff800000, P1 ;  /* 0xff8000001d9b7807 */ /* 0x000fe40000800000 */
[----:B------:R-:W-:-:S02]  /*5c70*/  SEL R156, R30, 0xff800000, P2 ;  /* 0xff8000001e9c7807 */ /* 0x000fc40001000000 */
[----:B------:R-:W-:Y:S02]  /*5c80*/  SEL R157, R31, 0xff800000, P3 ;  /* 0xff8000001f9d7807 */ /* 0x000fe40001800000 */
[----:B------:R-:W-:Y:S02]  /*5c90*/  FMNMX3 R4, R4, R20, R21, !PT ;  /* 0x0000001404047276 */ /* 0x000fe40007800015 */
[----:B------:R-:W-:Y:S02]  /*5ca0*/  FMNMX3 R3, R3, R22, R23, !PT ;  /* 0x0000001603037276 */ /* 0x000fe40007800017 */
[----:B------:R-:W-:Y:S02]  /*5cb0*/  FMNMX3 R6, R6, R148, R149, !PT ;  /* 0x0000009406067276 */ /* 0x000fe40007800095 */
[----:B------:R-:W-:Y:S02]  /*5cc0*/  FMNMX3 R5, R5, R152, R153, !PT ;  /* 0x0000009805057276 */ /* 0x000fe40007800099 */
[----:B------:R-:W-:-:S02]  /*5cd0*/  SEL R35, R35, 0xff800000, !P0 ;  /* 0xff80000023237807 */ /* 0x000fc40004000000 */
[----:B------:R-:W-:Y:S02]  /*5ce0*/  SEL R158, R32, 0xff800000, P4 ;  /* 0xff800000209e7807 */ /* 0x000fe40002000000 */
[----:B------:R-:W-:Y:S02]  /*5cf0*/  SEL R159, R33, 0xff800000, P5 ;  /* 0xff800000219f7807 */ /* 0x000fe40002800000 */
[----:B------:R-:W-:Y:S02]  /*5d00*/  SEL R34, R34, 0xff800000, P6 ;  /* 0xff80000022227807 */ /* 0x000fe40003000000 */
[----:B------:R-:W-:Y:S02]  /*5d10*/  FMNMX3 R4, R4, R154, R155, !PT ;  /* 0x0000009a04047276 */ /* 0x000fe4000780009b */
[----:B------:R-:W-:Y:S02]  /*5d20*/  FMNMX3 R3, R3, R156, R157, !PT ;  /* 0x0000009c03037276 */ /* 0x000fe4000780009d */
[----:B------:R-:W-:-:S02]  /*5d30*/  FMNMX3 R6, R6, R24, R25, !PT ;  /* 0x0000001806067276 */ /* 0x000fc40007800019 */
[----:B------:R-:W-:Y:S02]  /*5d40*/  FMNMX3 R5, R5, R26, R27, !PT ;  /* 0x0000001a05057276 */ /* 0x000fe4000780001b */
[----:B------:R-:W-:Y:S02]  /*5d50*/  FMNMX R3, R4, R3, !PT ;  /* 0x0000000304037209 */ /* 0x000fe40007800000 */
[----:B------:R-:W-:Y:S02]  /*5d60*/  FMNMX3 R6, R6, R158, R159, !PT ;  /* 0x0000009e06067276 */ /* 0x000fe4000780009f */
[----:B------:R-:W-:-:S04]  /*5d70*/  FMNMX3 R5, R5, R34, R35, !PT ;  /* 0x0000002205057276 */ /* 0x000fc80007800023 */
[----:B------:R-:W-:-:S04]  /*5d80*/  FMNMX3 R163, R3, R6, R5, !PT ;  /* 0x0000000603a37276 */ /* 0x000fc80007800005 */
[----:B------:R-:W-:-:S04]  /*5d90*/  FSETP.NEU.AND P0, PT, R163, -INF , PT ;  /* 0xff800000a300780b */ /* 0x000fc80003f0d000 */
[----:B------:R-:W-:Y:S02]  /*5da0*/  FSEL R165, R163, RZ, P0 ;  /* 0x000000ffa3a57208 */ /* 0x000fe40000000000 */
[----:B------:R-:W-:-:S03]  /*5db0*/  ELECT P0, URZ, PT ;  /* 0x0000000000ff782f */ /* 0x000fc60003800000 */
[----:B--2---:R-:W-:-:S04]  /*5dc0*/  FFMA R165, -R165, R164, 8 ;  /* 0x41000000a5a57423 */ /* 0x004fc800000001a4 */
[-CC-:B------:R-:W-:Y:S02]  /*5dd0*/  FFMA2 R28, R98.F32x2.HI_LO, R164.reuse.F32, R165.reuse.F32 ;  /* 0x000000a4621c7249 */ /* 0x180fe400012000a5 */
[-CC-:B------:R-:W-:Y:S02]  /*5de0*/  FFMA2 R30, R88.F32x2.HI_LO, R164.reuse.F32, R165.reuse.F32 ;  /* 0x000000a4581e7249 */ /* 0x180fe400012000a5 */
[-CC-:B------:R-:W-:Y:S02]  /*5df0*/  FFMA2 R32, R90.F32x2.HI_LO, R164.reuse.F32, R165.reuse.F32 ;  /* 0x000000a45a207249 */ /* 0x180fe400012000a5 */
[-CC-:B------:R-:W-:Y:S01]  /*5e00*/  FFMA2 R88, R102.F32x2.HI_LO, R164.reuse.F32, R165.reuse.F32 ;  /* 0x000000a466587249 */ /* 0x180fe200012000a5 */
[----:B------:R-:W-:Y:S01]  /*5e10*/  MUFU.EX2 R28, R28 ;  /* 0x0000001c001c7308 */ /* 0x000fe20000000800 */
[-CC-:B------:R-:W-:Y:S02]  /*5e20*/  FFMA2 R98, R100.F32x2.HI_LO, R164.reuse.F32, R165.reuse.F32 ;  /* 0x000000a464627249 */ /* 0x180fe400012000a5 */
[----:B------:R-:W-:-:S02]  /*5e30*/  FFMA2 R100, R104.F32x2.HI_LO, R164.F32, R165.F32 ;  /* 0x000000a468647249 */ /* 0x000fc400012000a5 */
[-CC-:B------:R-:W-:Y:S02]  /*5e40*/  FFMA2 R90, R92.F32x2.HI_LO, R164.reuse.F32, R165.reuse.F32 ;  /* 0x000000a45c5a7249 */ /* 0x180fe400012000a5 */
[-CC-:B------:R-:W-:Y:S01]  /*5e50*/  FFMA2 R92, R94.F32x2.HI_LO, R164.reuse.F32, R165.reuse.F32 ;  /* 0x000000a45e5c7249 */ /* 0x180fe200012000a5 */
[----:B------:R-:W1:Y:S01]  /*5e60*/  MUFU.EX2 R29, R29 ;  /* 0x0000001d001d7308 */ /* 0x000e620000000800 */
[-CC-:B------:R-:W-:Y:S02]  /*5e70*/  FFMA2 R94, R96.F32x2.HI_LO, R164.reuse.F32, R165.reuse.F32 ;  /* 0x000000a4605e7249 */ /* 0x180fe400012000a5 */
[-CC-:B------:R-:W-:Y:S02]  /*5e80*/  FFMA2 R96, R108.F32x2.HI_LO, R164.reuse.F32, R165.reuse.F32 ;  /* 0x000000a46c607249 */ /* 0x180fe400012000a5 */
[-CC-:B------:R-:W-:Y:S02]  /*5e90*/  FFMA2 R102, R106.F32x2.HI_LO, R164.reuse.F32, R165.reuse.F32 ;  /* 0x000000a46a667249 */ /* 0x180fe400012000a5 */
[-CC-:B------:R-:W-:Y:S01]  /*5ea0*/  FFMA2 R104, R114.F32x2.HI_LO, R164.reuse.F32, R165.reuse.F32 ;  /* 0x000000a472687249 */ /* 0x180fe200012000a5 */
[----:B------:R-:W-:Y:S01]  /*5eb0*/  MUFU.EX2 R30, R30 ;  /* 0x0000001e001e7308 */ /* 0x000fe20000000800 */
[----:B------:R-:W-:-:S02]  /*5ec0*/  FFMA2 R106, R110.F32x2.HI_LO, R164.F32, R165.F32 ;  /* 0x000000a46e6a7249 */ /* 0x000fc400012000a5 */
[-CC-:B------:R-:W-:Y:S02]  /*5ed0*/  FFMA2 R108, R116.F32x2.HI_LO, R164.reuse.F32, R165.reuse.F32 ;  /* 0x000000a4746c7249 */ /* 0x180fe400012000a5 */
[-CC-:B------:R-:W-:Y:S02]  /*5ee0*/  FFMA2 R110, R118.F32x2.HI_LO, R164.reuse.F32, R165.reuse.F32 ;  /* 0x000000a4766e7249 */ /* 0x180fe400012000a5 */
[-CC-:B------:R-:W-:Y:S01]  /*5ef0*/  FFMA2 R114, R120.F32x2.HI_LO, R164.reuse.F32, R165.reuse.F32 ;  /* 0x000000a478727249 */ /* 0x180fe200012000a5 */
[----:B------:R-:W2:Y:S01]  /*5f00*/  MUFU.EX2 R31, R31 ;  /* 0x0000001f001f7308 */ /* 0x000ea20000000800 */
[--C-:B------:R-:W-:Y:S01]  /*5f10*/  FFMA2 R52, R52.F32x2.HI_LO, R164.F32, R165.reuse.F32 ;  /* 0x000000a434347249 */ /* 0x100fe200012000a5 */
[----:B-1----:R-:W-:Y:S01]  /*5f20*/  F2FP.SATFINITE.E4M3.F32.PACK_AB_MERGE_C R12, R29, R28, RZ ;  /* 0x0000001c1d0c723e */ /* 0x002fe200048070ff */
[-CC-:B------:R-:W-:Y:S02]  /*5f30*/  FFMA2 R54, R54.F32x2.HI_LO, R164.reuse.F32, R165.reuse.F32 ;  /* 0x000000a436367249 */ /* 0x180fe400012000a5 */
[----:B------:R-:W-:-:S02]  /*5f40*/  FFMA2 R60, R60.F32x2.HI_LO, R164.F32, R165.F32 ;  /* 0x000000a43c3c7249 */ /* 0x000fc400012000a5 */
[-CC-:B------:R-:W-:Y:S01]  /*5f50*/  FFMA2 R62, R62.F32x2.HI_LO, R164.reuse.F32, R165.reuse.F32 ;  /* 0x000000a43e3e7249 */ /* 0x180fe200012000a5 */
[----:B------:R-:W-:Y:S01]  /*5f60*/  MUFU.EX2 R32, R32 ;  /* 0x0000002000207308 */ /* 0x000fe20000000800 */
[-CC-:B------:R-:W-:Y:S02]  /*5f70*/  FFMA2 R64, R64.F32x2.HI_LO, R164.reuse.F32, R165.reuse.F32 ;  /* 0x000000a440407249 */ /* 0x180fe400012000a5 */
[-CC-:B------:R-:W-:Y:S02]  /*5f80*/  FFMA2 R66, R66.F32x2.HI_LO, R164.reuse.F32, R165.reuse.F32 ;  /* 0x000000a442427249 */ /* 0x180fe400012000a5 */
[-CC-:B------:R-:W-:Y:S02]  /*5f90*/  FFMA2 R68, R68.F32x2.HI_LO, R164.reuse.F32, R165.reuse.F32 ;  /* 0x000000a444447249 */ /* 0x180fe400012000a5 */
[--C-:B------:R-:W-:Y:S01]  /*5fa0*/  FFMA2 R70, R70.F32x2.HI_LO, R164.F32, R165.reuse.F32 ;  /* 0x000000a446467249 */ /* 0x100fe200012000a5 */
[----:B------:R-:W1:Y:S01]  /*5fb0*/  MUFU.EX2 R33, R33 ;  /* 0x0000002100217308 */ /* 0x000e620000000800 */
[----:B--2---:R-:W-:Y:S01]  /*5fc0*/  F2FP.SATFINITE.E4M3.F32.PACK_AB_MERGE_C R3, R31, R30, RZ ;  /* 0x0000001e1f03723e */ /* 0x004fe200048070ff */
[----:B------:R-:W-:-:S02]  /*5fd0*/  FFMA2 R72, R72.F32x2.HI_LO, R164.F32, R165.F32 ;  /* 0x000000a448487249 */ /* 0x000fc400012000a5 */
[-C--:B------:R-:W-:Y:S01]  /*5fe0*/  FFMA2 R74, R74.F32x2.HI_LO, R164.reuse.F32, R165.F32 ;  /* 0x000000a44a4a7249 */ /* 0x080fe200012000a5 */
[----:B------:R-:W-:Y:S01]  /*5ff0*/  PRMT R12, R12, 0x5410, R3 ;  /* 0x000054100c0c7816 */ /* 0x000fe20000000003 */
[-CC-:B------:R-:W-:Y:S02]  /*6000*/  FFMA2 R56, R56.F32x2.HI_LO, R164.reuse.F32, R165.reuse.F32 ;  /* 0x000000a438387249 */ /* 0x180fe400012000a5 */
[----:B------:R-:W-:Y:S01]  /*6010*/  MUFU.EX2 R88, R88 ;  /* 0x0000005800587308 */ /* 0x000fe20000000800 */
[-CC-:B------:R-:W-:Y:S02]  /*6020*/  FFMA2 R58, R58.F32x2.HI_LO, R164.reuse.F32, R165.reuse.F32 ;  /* 0x000000a43a3a7249 */ /* 0x180fe400012000a5 */
[-CC-:B------:R-:W-:Y:S02]  /*6030*/  FFMA2 R76, R76.F32x2.HI_LO, R164.reuse.F32, R165.reuse.F32 ;  /* 0x000000a44c4c7249 */ /* 0x180fe400012000a5 */
[-CC-:B------:R-:W-:Y:S02]  /*6040*/  FFMA2 R78, R78.F32x2.HI_LO, R164.reuse.F32, R165.reuse.F32 ;  /* 0x000000a44e4e7249 */ /* 0x180fe400012000a5 */
[--C-:B------:R-:W-:Y:S01]  /*6050*/  FFMA2 R80, R80.F32x2.HI_LO, R164.F32, R165.reuse.F32 ;  /* 0x000000a450507249 */ /* 0x100fe200012000a5 */
[----:B------:R-:W2:Y:S01]  /*6060*/  MUFU.EX2 R89, R89 ;  /* 0x0000005900597308 */ /* 0x000ea20000000800 */
[----:B-1----:R-:W-:Y:S01]  /*6070*/  F2FP.SATFINITE.E4M3.F32.PACK_AB_MERGE_C R13, R33, R32, RZ ;  /* 0x00000020210d723e */ /* 0x002fe200048070ff */
[----:B------:R-:W-:-:S02]  /*6080*/  FFMA2 R82, R82.F32x2.HI_LO, R164.F32, R165.F32 ;  /* 0x000000a452527249 */ /* 0x000fc400012000a5 */
[-CC-:B------:R-:W-:Y:S02]  /*6090*/  FFMA2 R120, R124.F32x2.HI_LO, R164.reuse.F32, R165.reuse.F32 ;  /* 0x000000a47c787249 */ /* 0x180fe400012000a5 */
[-CC-:B------:R-:W-:Y:S02]  /*60a0*/  FFMA2 R124, R126.F32x2.HI_LO, R164.reuse.F32, R165.reuse.F32 ;  /* 0x000000a47e7c7249 */ /* 0x180fe400012000a5 */
        /* <DEDUP_REMOVED lines=8> */
[-CC-:B------:R-:W-:Y:S01]  /*6130*/  FFMA2 R130, R136.F32x2.HI_LO, R164.reuse.F32, R165.reuse.F32 ;  /* 0x000000a488827249 */ /* 0x180fe200012000a5 */
[----:B------:R-:W-:Y:S01]  /*6140*/  PRMT R13, R13, 0x5410, R4 ;  /* 0x000054100d0d7816 */ /* 0x000fe20000000004 */
[-CC-:B------:R-:W-:Y:S01]  /*6150*/  FFMA2 R132, R140.F32x2.HI_LO, R164.reuse.F32, R165.reuse.F32 ;  /* 0x000000a48c847249 */ /* 0x180fe200012000a5 */
[----:B------:R-:W-:Y:S01]  /*6160*/  LOP3.LUT R140, R85, 0x58, RZ, 0xfc, !PT ;  /* 0x00000058558c7812 */ /* 0x000fe200078efcff */
[----:B------:R-:W-:Y:S01]  /*6170*/  MUFU.EX2 R100, R100 ;  /* 0x0000006400647308 */ /* 0x000fe20000000800 */
[-CC-:B------:R-:W-:Y:S02]  /*6180*/  FFMA2 R134, R150.F32x2.HI_LO, R164.reuse.F32, R165.reuse.F32 ;  /* 0x000000a496867249 */ /* 0x180fe400012000a5 */
[----:B------:R-:W-:Y:S02]  /*6190*/  IMAD.MOV.U32 R141, RZ, RZ, 0x1 ;  /* 0x00000001ff8d7424 */ /* 0x000fe400078e00ff */
[-CC-:B------:R-:W-:Y:S02]  /*61a0*/  FFMA2 R136, R144.F32x2.HI_LO, R164.reuse.F32, R165.reuse.F32 ;  /* 0x000000a490887249 */ /* 0x180fe400012000a5 */
[-CC-:B------:R-:W-:Y:S01]  /*61b0*/  FFMA2 R144, R138.F32x2.HI_LO, R164.reuse.F32, R165.reuse.F32 ;  /* 0x000000a48a907249 */ /* 0x180fe200012000a5 */
[----:B------:R-:W-:Y:S01]  /*61c0*/  LOP3.LUT R138, R85, 0x48, RZ, 0xfc, !PT ;  /* 0x00000048558a7812 */ /* 0x000fe200078efcff */
[--C-:B------:R-:W-:Y:S01]  /*61d0*/  FFMA2 R42, R42.F32x2.HI_LO, R164.F32, R165.reuse.F32 ;  /* 0x000000a42a2a7249 */ /* 0x100fe200012000a5 */
[----:B------:R-:W2:Y:S01]  /*61e0*/  MUFU.EX2 R101, R101 ;  /* 0x0000006500657308 */ /* 0x000ea20000000800 */
[----:B-1----:R-:W-:Y:S01]  /*61f0*/  F2FP.SATFINITE.E4M3.F32.PACK_AB_MERGE_C R16, R99, R98, RZ ;  /* 0x000000626310723e */ /* 0x002fe200048070ff */
[-CC-:B------:R-:W-:Y:S01]  /*6200*/  FFMA2 R50, R50.F32x2.HI_LO, R164.reuse.F32, R165.reuse.F32 ;  /* 0x000000a432327249 */ /* 0x180fe200012000a5 */
[----:B------:R-:W-:Y:S01]  /*6210*/  LOP3.LUT R139, R85, 0x50, RZ, 0xfc, !PT ;  /* 0x00000050558b7812 */ /* 0x000fe200078efcff */
[----:B------:R-:W-:-:S02]  /*6220*/  FFMA2 R36, R36.F32x2.HI_LO, R164.F32, R165.F32 ;  /* 0x000000a424247249 */ /* 0x000fc400012000a5 */
        /* <DEDUP_REMOVED lines=11> */
[----:B------:R-:W-:Y:S01]  /*62e0*/  FFMA2 R34, R34.F32x2.HI_LO, R164.F32, R165.F32 ;  /* 0x000000a422227249 */ /* 0x000fe200012000a5 */
[----:B------:R-:W-:Y:S01]  /*62f0*/  SHF.R.S32.HI R3, RZ, 0x1f, R0 ;  /* 0x0000001fff037819 */ /* 0x000fe20000011400 */
[----:B------:R-:W-:Y:S03]  /*6300*/  MUFU.EX2 R92, R92 ;  /* 0x0000005c005c7308 */ /* 0x000fe60000000800 */
[----:B------:R-:W-:-:S04]  /*6310*/  LEA.HI R3, R3, R0, RZ, 0x2 ;  /* 0x0000000003037211 */ /* 0x000fc800078f10ff */
[----:B------:R-:W-:Y:S01]  /*6320*/  LOP3.LUT R3, R3, 0xfffffffc, RZ, 0xc0, !PT ;  /* 0xfffffffc03037812 */ /* 0x000fe200078ec0ff */
[----:B------:R-:W2:Y:S01]  /*6330*/  MUFU.EX2 R93, R93 ;  /* 0x0000005d005d7308 */ /* 0x000ea20000000800 */
[----:B-1----:R-:W-:Y:S01]  /*6340*/  F2FP.SATFINITE.E4M3.F32.PACK_AB_MERGE_C R14, R91, R90, RZ ;  /* 0x0000005a5b0e723e */ /* 0x002fe200048070ff */
[----:B------:R-:W-:Y:S01]  /*6350*/  FADD2 R28, R28.F32x2.HI_LO, R90.F32x2.HI_LO ;  /* 0x0000005a1c1c724b */ /* 0x000fe20000000000 */
[----:B------:R-:W-:-:S03]  /*6360*/  IADD3 R3, PT, PT, R0, 0x3, -R3 ;  /* 0x0000000300037810 */ /* 0x000fc60007ffe803 */
[----:B------:R-:W-:Y:S02]  /*6370*/  FADD2 R28, R28.F32x2.HI_LO, R98.F32x2.HI_LO ;  /* 0x000000621c1c724b */ /* 0x000fe40000000000 */
[----:B------:R-:W-:Y:S08]  /*6380*/  MUFU.EX2 R94, R94 ;  /* 0x0000005e005e7308 */ /* 0x000ff00000000800 */
[----:B------:R-:W1:Y:S01]  /*6390*/  MUFU.EX2 R95, R95 ;  /* 0x0000005f005f7308 */ /* 0x000e620000000800 */
[----:B--2---:R-:W-:Y:S01]  /*63a0*/  F2FP.SATFINITE.E4M3.F32.PACK_AB_MERGE_C R5, R93, R92, RZ ;  /* 0x0000005c5d05723e */ /* 0x004fe200048070ff */
[----:B------:R-:W-:-:S03]  /*63b0*/  FADD2 R30, R30.F32x2.HI_LO, R92.F32x2.HI_LO ;  /* 0x0000005c1e1e724b */ /* 0x000fc60000000000 */
[----:B------:R-:W-:Y:S01]  /*63c0*/  PRMT R14, R14, 0x5410, R5 ;  /* 0x000054100e0e7816 */ /* 0x000fe20000000005 */
[----:B------:R-:W-:Y:S02]  /*63d0*/  FADD2 R30, R30.F32x2.HI_LO, R100.F32x2.HI_LO ;  /* 0x000000641e1e724b */ /* 0x000fe40000000000 */
[----:B------:R-:W-:Y:S08]  /*63e0*/  MUFU.EX2 R96, R96 ;  /* 0x0000006000607308 */ /* 0x000ff00000000800 */
[----:B------:R-:W2:Y:S01]  /*63f0*/  MUFU.EX2 R97, R97 ;  /* 0x0000006100617308 */ /* 0x000ea20000000800 */
[----:B-1----:R-:W-:Y:S01]  /*6400*/  F2FP.SATFINITE.E4M3.F32.PACK_AB_MERGE_C R15, R95, R94, RZ ;  /* 0x0000005e5f0f723e */ /* 0x002fe200048070ff */
[----:B------:R-:W-:-:S06]  /*6410*/  FADD2 R32, R32.F32x2.HI_LO, R94.F32x2.HI_LO ;  /* 0x0000005e2020724b */ /* 0x000fcc0000000000 */
[----:B------:R-:W-:Y:S08]  /*6420*/  MUFU.EX2 R102, R102 ;  /* 0x0000006600667308 */ /* 0x000ff00000000800 */
[----:B------:R-:W1:Y:S01]  /*6430*/  MUFU.EX2 R103, R103 ;  /* 0x0000006700677308 */ /* 0x000e620000000800 */
[----:B--2---:R-:W-:Y:S01]  /*6440*/  F2FP.SATFINITE.E4M3.F32.PACK_AB_MERGE_C R4, R97, R96, RZ ;  /* 0x000000606104723e */ /* 0x004fe200048070ff */
[----:B------:R-:W-:-:S03]  /*6450*/  FADD2 R88, R88.F32x2.HI_LO, R96.F32x2.HI_LO ;  /* 0x000000605858724b */ /* 0x000fc60000000000 */
[----:B------:R-:W-:-:S03]  /*6460*/  PRMT R15, R15, 0x5410, R4 ;  /* 0x000054100f0f7816 */ /* 0x000fc60000000004 */
        /* <DEDUP_REMOVED lines=26> */
[----:B------:R-:W-:Y:S01]  /*6610*/  PRMT R19, R19, 0x5410, R4 ;  /* 0x0000541013137816 */ /* 0x000fe20000000004 */
[----:B------:R2:W-:Y:S06]  /*6620*/  BAR.ARV R3, 0x40 ;  /* 0x000100030000751d */ /* 0x0005ec0000002000 */
[----:B------:R-:W-:Y:S01]  /*6630*/  MUFU.EX2 R54, R54 ;  /* 0x0000003600367308 */ /* 0x000fe20000000800 */
[----:B------:R3:W-:Y:S01]  /*6640*/  STTM.x8 tmem[UR5], R12 ;  /* 0x0000000c000079ed */ /* 0x0007e200081c0005 */
[----:B------:R-:W-:Y:S02]  /*6650*/  R2UR UR5, R138 ;  /* 0x000000008a0572ca */ /* 0x000fe400000e0000 */
[----:B-1----:R-:W-:Y:S01]  /*6660*/  F2FP.SATFINITE.E4M3.F32.PACK_AB_MERGE_C R8, R53, R52, RZ ;  /* 0x000000343508723e */ /* 0x002fe200048070ff */
[----:B------:R-:W-:-:S03]  /*6670*/  FADD2 R28, R28.F32x2.HI_LO, R52.F32x2.HI_LO ;  /* 0x000000341c1c724b */ /* 0x000fc60000000000 */
[----:B------:R-:W1:Y:S08]  /*6680*/  MUFU.EX2 R55, R55 ;  /* 0x0000003700377308 */ /* 0x000e700000000800 */
[----:B------:R-:W-:Y:S08]  /*6690*/  MUFU.EX2 R60, R60 ;  /* 0x0000003c003c7308 */ /* 0x000ff00000000800 */
[----:B------:R-:W4:Y:S01]  /*66a0*/  MUFU.EX2 R61, R61 ;  /* 0x0000003d003d7308 */ /* 0x000f220000000800 */
[----:B-1----:R-:W-:Y:S01]  /*66b0*/  F2FP.SATFINITE.E4M3.F32.PACK_AB_MERGE_C R5, R55, R54, RZ ;  /* 0x000000363705723e */ /* 0x002fe200048070ff */
[----:B------:R-:W-:-:S03]  /*66c0*/  FADD2 R30, R30.F32x2.HI_LO, R54.F32x2.HI_LO ;  /* 0x000000361e1e724b */ /* 0x000fc60000000000 */
[----:B------:R-:W-:-:S03]  /*66d0*/  PRMT R8, R8, 0x5410, R5 ;  /* 0x0000541008087816 */ /* 0x000fc60000000005 */
[----:B------:R-:W-:Y:S01]  /*66e0*/  MUFU.EX2 R62, R62 ;  /* 0x0000003e003e7308 */ /* 0x000fe20000000800 */
[----:B---3--:R-:W-:-:S07]  /*66f0*/  FFMA2 R16, R142.F32x2.HI_LO, R164.F32, R165.F32 ;  /* 0x000000a48e107249 */ /* 0x008fce00012000a5 */
[----:B------:R-:W1:Y:S01]  /*6700*/  MUFU.EX2 R63, R63 ;  /* 0x0000003f003f7308 */ /* 0x000e620000000800 */
[----:B----4-:R-:W-:Y:S01]  /*6710*/  F2FP.SATFINITE.E4M3.F32.PACK_AB_MERGE_C R10, R61, R60, RZ ;  /* 0x0000003c3d0a723e */ /* 0x010fe200048070ff */
[-CC-:B------:R-:W-:Y:S02]  /*6720*/  FFMA2 R18, R48.F32x2.HI_LO, R164.reuse.F32, R165.reuse.F32 ;  /* 0x000000a430127249 */ /* 0x180fe400012000a5 */
[----:B------:R-:W-:Y:S02]  /*6730*/  FFMA2 R142, R154.F32x2.HI_LO, R164.F32, R165.F32 ;  /* 0x000000a49a8e7249 */ /* 0x000fe400012000a5 */
[----:B------:R-:W-:Y:S02]  /*6740*/  FADD2 R28, R28.F32x2.HI_LO, R60.F32x2.HI_LO ;  /* 0x0000003c1c1c724b */ /* 0x000fe40000000000 */
[----:B------:R-:W-:Y:S08]  /*6750*/  MUFU.EX2 R64, R64 ;  /* 0x0000004000407308 */ /* 0x000ff00000000800 */
[----:B------:R-:W3:Y:S01]  /*6760*/  MUFU.EX2 R65, R65 ;  /* 0x0000004100417308 */ /* 0x000ee20000000800 */
[----:B-1----:R-:W-:Y:S01]  /*6770*/  F2FP.SATFINITE.E4M3.F32.PACK_AB_MERGE_C R5, R63, R62, RZ ;  /* 0x0000003e3f05723e */ /* 0x002fe200048070ff */
[----:B------:R-:W-:-:S03]  /*6780*/  FADD2 R30, R30.F32x2.HI_LO, R62.F32x2.HI_LO ;  /* 0x0000003e1e1e724b */ /* 0x000fc60000000000 */
[----:B------:R-:W-:-:S03]  /*6790*/  PRMT R10, R10, 0x5410, R5 ;  /* 0x000054100a0a7816 */ /* 0x000fc60000000005 */
[----:B------:R-:W-:Y:S08]  /*67a0*/  MUFU.EX2 R66, R66 ;  /* 0x0000004200427308 */ /* 0x000ff00000000800 */
[----:B------:R-:W1:Y:S01]  /*67b0*/  MUFU.EX2 R67, R67 ;  /* 0x0000004300437308 */ /* 0x000e620000000800 */
[----:B---3--:R-:W-:-:S07]  /*67c0*/  F2FP.SATFINITE.E4M3.F32.PACK_AB_MERGE_C R11, R65, R64, RZ ;  /* 0x00000040410b723e */ /* 0x008fce00048070ff */
[----:B------:R-:W-:Y:S08]  /*67d0*/  MUFU.EX2 R68, R68 ;  /* 0x0000004400447308 */ /* 0x000ff00000000800 */
[----:B------:R-:W3:Y:S01]  /*67e0*/  MUFU.EX2 R69, R69 ;  /* 0x0000004500457308 */ /* 0x000ee20000000800 */
[----:B-1----:R-:W-:-:S04]  /*67f0*/  F2FP.SATFINITE.E4M3.F32.PACK_AB_MERGE_C R4, R67, R66, RZ ;  /* 0x000000424304723e */ /* 0x002fc800048070ff */
[----:B------:R-:W-:-:S03]  /*6800*/  PRMT R11, R11, 0x5410, R4 ;  /* 0x000054100b0b7816 */ /* 0x000fc60000000004 */
[----:B------:R-:W-:Y:S08]  /*6810*/  MUFU.EX2 R70, R70 ;  /* 0x0000004600467308 */ /* 0x000ff00000000800 */
[----:B------:R-:W1:Y:S01]  /*6820*/  MUFU.EX2 R71, R71 ;  /* 0x0000004700477308 */ /* 0x000e620000000800 */
[----:B---3--:R-:W-:Y:S01]  /*6830*/  F2FP.SATFINITE.E4M3.F32.PACK_AB_MERGE_C R12, R69, R68, RZ ;  /* 0x00000044450c723e */ /* 0x008fe200048070ff */
[----:B------:R-:W-:-:S06]  /*6840*/  FADD2 R28, R28.F32x2.HI_LO, R68.F32x2.HI_LO ;  /* 0x000000441c1c724b */ /* 0x000fcc0000000000 */
        /* <DEDUP_REMOVED lines=15> */
[----:B------:R-:W-:-:S04]  /*6940*/  FADD2 R32, R32.F32x2.HI_LO, R56.F32x2.HI_LO ;  /* 0x000000382020724b */ /* 0x000fc80000000000 */
[----:B------:R-:W-:Y:S02]  /*6950*/  FADD2 R32, R32.F32x2.HI_LO, R64.F32x2.HI_LO ;  /* 0x000000402020724b */ /* 0x000fe40000000000 */
[----:B------:R-:W-:Y:S02]  /*6960*/  MUFU.EX2 R76, R76 ;  /* 0x0000004c004c7308 */ /* 0x000fe40000000800 */
[----:B------:R-:W-:-:S06]  /*6970*/  FADD2 R32, R32.F32x2.HI_LO, R72.F32x2.HI_LO ;  /* 0x000000482020724b */ /* 0x000fcc0000000000 */
[----:B------:R-:W3:Y:S01]  /*6980*/  MUFU.EX2 R77, R77 ;  /* 0x0000004d004d7308 */ /* 0x000ee20000000800 */
[----:B-1----:R-:W-:Y:S01]  /*6990*/  F2FP.SATFINITE.E4M3.F32.PACK_AB_MERGE_C R6, R59, R58, RZ ;  /* 0x0000003a3b06723e */ /* 0x002fe200048070ff */
[----:B------:R-:W-:-:S03]  /*69a0*/  FADD2 R88, R88.F32x2.HI_LO, R58.F32x2.HI_LO ;  /* 0x0000003a5858724b */ /* 0x000fc60000000000 */
[----:B------:R-:W-:Y:S01]  /*69b0*/  PRMT R9, R9, 0x5410, R6 ;  /* 0x0000541009097816 */ /* 0x000fe20000000006 */
[----:B------:R-:W-:Y:S02]  /*69c0*/  FADD2 R88, R88.F32x2.HI_LO, R66.F32x2.HI_LO ;  /* 0x000000425858724b */ /* 0x000fe40000000000 */
[----:B------:R-:W-:Y:S02]  /*69d0*/  MUFU.EX2 R78, R78 ;  /* 0x0000004e004e7308 */ /* 0x000fe40000000800 */
[----:B------:R-:W-:-:S06]  /*69e0*/  FADD2 R88, R88.F32x2.HI_LO, R74.F32x2.HI_LO ;  /* 0x0000004a5858724b */ /* 0x000fcc0000000000 */
        /* <DEDUP_REMOVED lines=17> */
[----:B------:R-:W-:Y:S01]  /*6b00*/  MUFU.EX2 R126, R126 ;  /* 0x0000007e007e7308 */ /* 0x000fe20000000800 */
[----:B------:R1:W-:Y:S01]  /*6b10*/  STTM.x8 tmem[UR5], R8 ;  /* 0x00000008000079ed */ /* 0x0003e200081c0005 */
[----:B------:R-:W-:-:S06]  /*6b20*/  R2UR UR5, R139 ;  /* 0x000000008b0572ca */ /* 0x000fcc00000e0000 */
[----:B------:R-:W4:Y:S01]  /*6b30*/  MUFU.EX2 R127, R127 ;  /* 0x0000007f007f7308 */ /* 0x000f220000000800 */
[----:B---3--:R-:W-:-:S07]  /*6b40*/  F2FP.SATFINITE.E4M3.F32.PACK_AB_MERGE_C R6, R125, R124, RZ ;  /* 0x0000007c7d06723e */ /* 0x008fce00048070ff */
[----:B------:R-:W-:Y:S08]  /*6b50*/  MUFU.EX2 R128, R128 ;  /* 0x0000008000807308 */ /* 0x000ff00000000800 */
[----:B------:R-:W3:Y:S01]  /*6b60*/  MUFU.EX2 R129, R129 ;  /* 0x0000008100817308 */ /* 0x000ee20000000800 */
[----:B----4-:R-:W-:-:S04]  /*6b70*/  F2FP.SATFINITE.E4M3.F32.PACK_AB_MERGE_C R7, R127, R126, RZ ;  /* 0x0000007e7f07723e */ /* 0x010fc800048070ff */
        /* <DEDUP_REMOVED lines=34> */
[----:B-1----:R-:W-:Y:S01]  /*6da0*/  F2FP.SATFINITE.E4M3.F32.PACK_AB_MERGE_C R14, R13, R12, RZ ;  /* 0x0000000c0d0e723e */ /* 0x002fe200048070ff */
[----:B------:R-:W-:-:S03]  /*6db0*/  FFMA2 R50, R152.F32x2.HI_LO, R164.F32, R165.F32 ;  /* 0x000000a498327249 */ /* 0x000fc600012000a5 */
[----:B------:R-:W-:Y:S01]  /*6dc0*/  PRMT R11, R11, 0x5410, R14 ;  /* 0x000054100b0b7816 */ /* 0x000fe2000000000e */
[-CC-:B------:R-:W-:Y:S02]  /*6dd0*/  FFMA2 R14, R44.F32x2.HI_LO, R164.reuse.F32, R165.reuse.F32 ;  /* 0x000000a42c0e7249 */ /* 0x180fe400012000a5 */
[----:B------:R-:W-:Y:S01]  /*6de0*/  MUFU.EX2 R118, R118 ;  /* 0x0000007600767308 */ /* 0x000fe20000000800 */
[-CC-:B------:R-:W-:Y:S02]  /*6df0*/  FFMA2 R44, R146.F32x2.HI_LO, R164.reuse.F32, R165.reuse.F32 ;  /* 0x000000a4922c7249 */ /* 0x180fe400012000a5 */
[----:B------:R-:W-:-:S05]  /*6e00*/  FFMA2 R146, R156.F32x2.HI_LO, R164.F32, R165.F32 ;  /* 0x000000a49c927249 */ /* 0x000fca00012000a5 */
[----:B------:R-:W1:Y:S01]  /*6e10*/  MUFU.EX2 R119, R119 ;  /* 0x0000007700777308 */ /* 0x000e620000000800 */
[----:B---3--:R-:W-:Y:S01]  /*6e20*/  F2FP.SATFINITE.E4M3.F32.PACK_AB_MERGE_C R4, R117, R116, RZ ;  /* 0x000000747504723e */ /* 0x008fe200048070ff */
[----:B------:R-:W-:-:S04]  /*6e30*/  FADD2 R28, R28.F32x2.HI_LO, R116.F32x2.HI_LO ;  /* 0x000000741c1c724b */ /* 0x000fc80000000000 */
[----:B------:R-:W-:Y:S02]  /*6e40*/  FADD2 R28, R28.F32x2.HI_LO, R124.F32x2.HI_LO ;  /* 0x0000007c1c1c724b */ /* 0x000fe40000000000 */
[----:B------:R-:W-:Y:S02]  /*6e50*/  MUFU.EX2 R120, R120 ;  /* 0x0000007800787308 */ /* 0x000fe40000000800 */
[----:B------:R-:W-:-:S04]  /*6e60*/  FADD2 R28, R28.F32x2.HI_LO, R132.F32x2.HI_LO ;  /* 0x000000841c1c724b */ /* 0x000fc80000000000 */
[----:B------:R-:W-:Y:S02]  /*6e70*/  FADD2 R28, R28.F32x2.HI_LO, R144.F32x2.HI_LO ;  /* 0x000000901c1c724b */ /* 0x000fe40000000000 */
[----:B------:R-:W3:Y:S01]  /*6e80*/  MUFU.EX2 R121, R121 ;  /* 0x0000007900797308 */ /* 0x000ee20000000800 */
[----:B-1----:R-:W-:Y:S01]  /*6e90*/  F2FP.SATFINITE.E4M3.F32.PACK_AB_MERGE_C R49, R119, R118, RZ ;  /* 0x000000767731723e */ /* 0x002fe200048070ff */
[----:B------:R-:W-:-:S03]  /*6ea0*/  FADD2 R30, R30.F32x2.HI_LO, R118.F32x2.HI_LO ;  /* 0x000000761e1e724b */ /* 0x000fc60000000000 */
[----:B------:R-:W-:Y:S01]  /*6eb0*/  PRMT R4, R4, 0x5410, R49 ;  /* 0x0000541004047816 */ /* 0x000fe20000000031 */
[----:B------:R-:W-:Y:S02]  /*6ec0*/  FADD2 R30, R30.F32x2.HI_LO, R126.F32x2.HI_LO ;  /* 0x0000007e1e1e724b */ /* 0x000fe40000000000 */
[----:B------:R-:W-:Y:S02]  /*6ed0*/  MUFU.EX2 R122, R122 ;  /* 0x0000007a007a7308 */ /* 0x000fe40000000800 */
[----:B------:R-:W-:-:S04]  /*6ee0*/  FADD2 R30, R30.F32x2.HI_LO, R134.F32x2.HI_LO ;  /* 0x000000861e1e724b */ /* 0x000fc80000000000 */
[----:B------:R-:W-:Y:S02]  /*6ef0*/  FADD2 R30, R30.F32x2.HI_LO, R16.F32x2.HI_LO ;  /* 0x000000101e1e724b */ /* 0x000fe40000000000 */
        /* <DEDUP_REMOVED lines=11> */
[-CC-:B------:R-:W-:Y:S02]  /*6fb0*/  FFMA2 R48, R148.F32x2.HI_LO, R164.reuse.F32, R165.reuse.F32 ;  /* 0x000000a494307249 */ /* 0x180fe400012000a5 */
[----:B------:R-:W-:Y:S01]  /*6fc0*/  MUFU.EX2 R36, R36 ;  /* 0x0000002400247308 */ /* 0x000fe20000000800 */
[----:B------:R-:W-:Y:S01]  /*6fd0*/  FFMA2 R148, R158.F32x2.HI_LO, R164.F32, R165.F32 ;  /* 0x000000a49e947249 */ /* 0x000fe200012000a5 */
[----:B------:R1:W-:Y:S01]  /*6fe0*/  STTM.x8 tmem[UR5], R4 ;  /* 0x00000004000079ed */ /* 0x0003e200081c0005 */
[----:B------:R-:W-:Y:S01]  /*6ff0*/  R2UR UR5, R140 ;  /* 0x000000008c0572ca */ /* 0x000fe200000e0000 */
[----:B------:R-:W4:Y:S02]  /*7000*/  FENCE.VIEW.ASYNC.T ;  /* 0x00000000000073c6 */ /* 0x000f240000000200 */
[----:B----4-:R2:W-:Y:S01]  /*7010*/  SYNCS.ARRIVE.TRANS64.RED.ART0 RZ, [UR10], R141 ;  /* 0x0000008dffff79a7 */ /* 0x0105e2000850040a */
[----:B------:R-:W-:Y:S01]  /*7020*/  FADD2 R88, R88.F32x2.HI_LO, R130.F32x2.HI_LO ;  /* 0x000000825858724b */ /* 0x000fe20000000000 */
[----:B------:R-:W4:Y:S01]  /*7030*/  MUFU.EX2 R37, R37 ;  /* 0x0000002500257308 */ /* 0x000f220000000800 */
[----:B---3--:R-:W-:-:S02]  /*7040*/  FADD2 R28, R28.F32x2.HI_LO, R14.F32x2.HI_LO ;  /* 0x0000000e1c1c724b */ /* 0x008fc40000000000 */
[----:B------:R-:W-:-:S04]  /*7050*/  FADD2 R88, R88.F32x2.HI_LO, R42.F32x2.HI_LO ;  /* 0x0000002a5858724b */ /* 0x000fc80000000000 */
[----:B------:R-:W-:Y:S01]  /*7060*/  FADD2 R88, R88.F32x2.HI_LO, R12.F32x2.HI_LO ;  /* 0x0000000c5858724b */ /* 0x000fe20000000000 */
[----:B------:R-:W-:Y:S08]  /*7070*/  MUFU.EX2 R38, R38 ;  /* 0x0000002600267308 */ /* 0x000ff00000000800 */
[----:B------:R-:W3:Y:S01]  /*7080*/  MUFU.EX2 R39, R39 ;  /* 0x0000002700277308 */ /* 0x000ee20000000800 */
[----:B----4-:R-:W-:-:S07]  /*7090*/  FADD2 R30, R30.F32x2.HI_LO, R36.F32x2.HI_LO ;  /* 0x000000241e1e724b */ /* 0x010fce0000000000 */
[----:B------:R-:W-:Y:S01]  /*70a0*/  MUFU.EX2 R44, R44 ;  /* 0x0000002c002c7308 */ /* 0x000fe20000000800 */
[----:B-1----:R-:W-:-:S07]  /*70b0*/  F2FP.SATFINITE.E4M3.F32.PACK_AB_MERGE_C R9, R37, R36, RZ ;  /* 0x000000242509723e */ /* 0x002fce00048070ff */
[----:B------:R-:W1:Y:S01]  /*70c0*/  MUFU.EX2 R45, R45 ;  /* 0x0000002d002d7308 */ /* 0x000e620000000800 */
[----:B------:R-:W-:Y:S01]  /*70d0*/  F2FP.SATFINITE.E4M3.F32.PACK_AB_MERGE_C R4, R15, R14, RZ ;  /* 0x0000000e0f04723e */ /* 0x000fe200048070ff */
[----:B---3--:R-:W-:Y:S01]  /*70e0*/  FADD2 R32, R32.F32x2.HI_LO, R38.F32x2.HI_LO ;  /* 0x000000262020724b */ /* 0x008fe20000000000 */
[----:B------:R-:W-:Y:S02]  /*70f0*/  F2FP.SATFINITE.E4M3.F32.PACK_AB_MERGE_C R5, R39, R38, RZ ;  /* 0x000000262705723e */ /* 0x000fe400048070ff */
[----:B------:R-:W-:-:S03]  /*7100*/  PRMT R4, R4, 0x5410, R9 ;  /* 0x0000541004047816 */ /* 0x000fc60000000009 */
        /* <DEDUP_REMOVED lines=46> */
[----:B------:R-:W-:Y:S01]  /*73f0*/  MUFU.EX2 R34, R34 ;  /* 0x0000002200227308 */ /* 0x000fe20000000800 */
[----:B-1----:R-:W-:Y:S01]  /*7400*/  F2FP.SATFINITE.E4M3.F32.PACK_AB_MERGE_C R11, R147, R146, RZ ;  /* 0x00000092930b723e */ /* 0x002fe200048070ff */
[----:B------:R-:W-:-:S03]  /*7410*/  FADD2 R30, R30.F32x2.HI_LO, R146.F32x2.HI_LO ;  /* 0x000000921e1e724b */ /* 0x000fc60000000000 */
[----:B------:R-:W-:Y:S01]  /*7420*/  PRMT R10, R10, 0x5410, R11 ;  /* 0x000054100a0a7816 */ /* 0x000fe2000000000b */
[----:B------:R-:W-:Y:S02]  /*7430*/  FADD2 R28, R28.F32x2.HI_LO, R30.F32x2.HI_LO ;  /* 0x0000001e1c1c724b */ /* 0x000fe40000000000 */
[----:B------:R-:W1:Y:S08]  /*7440*/  MUFU.EX2 R35, R35 ;  /* 0x0000002300237308 */ /* 0x000e700000000800 */
[----:B------:R-:W3:Y:S01]  /*7450*/  MUFU.EX2 R149, R149 ;  /* 0x0000009500957308 */ /* 0x000ee20000000800 */
[----:B-1----:R-:W-:Y:S01]  /*7460*/  F2FP.SATFINITE.E4M3.F32.PACK_AB_MERGE_C R150, R35, R34, RZ ;  /* 0x000000222396723e */ /* 0x002fe200048070ff */
[----:B------:R-:W-:Y:S01]  /*7470*/  FADD2 R88, R88.F32x2.HI_LO, R34.F32x2.HI_LO ;  /* 0x000000225858724b */ /* 0x000fe20000000000 */
[----:B---3--:R-:W-:Y:S01]  /*7480*/  F2FP.SATFINITE.E4M3.F32.PACK_AB_MERGE_C R11, R149, R148, RZ ;  /* 0x00000094950b723e */ /* 0x008fe200048070ff */
[----:B------:R-:W-:-:S03]  /*7490*/  FADD2 R32, R32.F32x2.HI_LO, R148.F32x2.HI_LO ;  /* 0x000000942020724b */ /* 0x000fc60000000000 */
[----:B------:R-:W-:Y:S01]  /*74a0*/  PRMT R11, R11, 0x5410, R150 ;  /* 0x000054100b0b7816 */ /* 0x000fe20000000096 */
[----:B------:R-:W-:-:S03]  /*74b0*/  FADD2 R32, R32.F32x2.HI_LO, R88.F32x2.HI_LO ;  /* 0x000000582020724b */ /* 0x000fc60000000000 */
[----:B------:R1:W-:Y:S01]  /*74c0*/  STTM.x8 tmem[UR5], R4 ;  /* 0x00000004000079ed */ /* 0x0003e200081c0005 */
[----:B------:R-:W-:Y:S01]  /*74d0*/  UIADD3 UR5, UPT, UPT, UR4, 0x120, URZ ;  /* 0x0000012004057890 */ /* 0x000fe2000fffe0ff */
[----:B------:R-:W3:Y:S01]  /*74e0*/  FENCE.VIEW.ASYNC.T ;  /* 0x00000000000073c6 */ /* 0x000ee20000000200 */
[----:B------:R-:W-:Y:S02]  /*74f0*/  FADD2 R28, R28.F32x2.HI_LO, R32.F32x2.HI_LO ;  /* 0x000000201c1c724b */ /* 0x000fe40000000000 */
[----:B------:R-:W-:Y:S01]  /*7500*/  UPRMT UR5, UR7, 0x654, UR5 ;  /* 0x0000065407057896 */ /* 0x000fe20008000005 */
[----:B---3--:R-:W-:-:S08]  /*7510*/  NOP ;  /* 0x0000000000007918 */ /* 0x008fd00000000000 */
[----:B------:R2:W-:Y:S01]  /*7520*/  @P0 SYNCS.ARRIVE.TRANS64.RED.ART0 RZ, [UR5], R141 ;  /* 0x0000008dffff09a7 */ /* 0x0005e20008500405 */
[----:B------:R-:W3:Y:S01]  /*7530*/  SYNCS.PHASECHK.TRANS64.TRYWAIT P1, [UR4+0x148], RZ ;  /* 0x000148ffff0075a7 */ /* 0x000ee20008021104 */
[----:B-1----:R-:W-:-:S04]  /*7540*/  SHF.R.S32.HI R5, RZ, 0x1f, R160 ;  /* 0x0000001fff057819 */ /* 0x002fc800000114a0 */
[----:B------:R-:W-:-:S04]  /*7550*/  LEA.HI R5, R5, R160, RZ, 0x7 ;  /* 0x000000a005057211 */ /* 0x000fc800078f38ff */
[----:B------:R-:W-:-:S04]  /*7560*/  SHF.R.S32.HI R5, RZ, 0x7, R5 ;  /* 0x00000007ff057819 */ /* 0x000fc80000011405 */
[----:B------:R-:W-:-:S05]  /*7570*/  VIMNMX R135, PT, PT, RZ, R5, !PT ;  /* 0x00000005ff877248 */ /* 0x000fca0007fe0100 */
[----:B------:R-:W-:-:S05]  /*7580*/  IMAD.IADD R4, R84, 0x1, -R135 ;  /* 0x0000000154047824 */ /* 0x000fca00078e0a87 */
[----:B------:R-:W-:Y:S01]  /*7590*/  ISETP.GE.AND P0, PT, R4, 0x1, PT ;  /* 0x000000010400780c */ /* 0x000fe20003f06270 */
[----:B--23--:R-:W-:-:S12]  /*75a0*/  @!P1 BRA `(.L_x_63) ;  /* 0x0000007800989947 */ /* 0x00cfd80003800000 */
.L_x_132:
[----:B------:R-:W-:Y:S02]  /*75b0*/  HFMA2 R132, -RZ, RZ, 0, 5.9604644775390625e-08 ;  /* 0x00000001ff847431 */ /* 0x000fe400000001ff */
[----:B------:R-:W-:Y:S01]  /*75c0*/  FADD R133, R28, R29 ;  /* 0x0000001d1c857221 */ /* 0x000fe20000000000 */
[----:B------:R-:W-:Y:S01]  /*75d0*/  MOV R134, 0x1 ;  /* 0x0000000100867802 */ /* 0x000fe20000000f00 */
[----:B------:R-:W-:Y:S06]  /*75e0*/  @!P0 BRA `(.L_x_64) ;  /* 0x0000002800588947 */ /* 0x000fec0003800000 */
[----:B------:R-:W-:Y:S01]  /*75f0*/  UIADD3 UR6, UPT, UPT, UR4, 0x120, URZ ;  /* 0x0000012004067890 */ /* 0x000fe2000fffe0ff */
[----:B------:R-:W-:Y:S01]  /*7600*/  IMAD.IADD R158, R135, 0x1, -R113 ;  /* 0x00000001879e7824 */ /* 0x000fe200078e0a71 */
[----:B------:R-:W-:Y:S01]  /*7610*/  MOV R113, R163 ;  /* 0x000000a300717202 */ /* 0x000fe20000000f00 */
[----:B------:R-:W-:Y:S01]  /*7620*/  IMAD.IADD R161, R162, 0x1, R161 ;  /* 0x00000001a2a17824 */ /* 0x000fe200078e02a1 */
[----:B------:R-:W-:Y:S01]  /*7630*/  MOV R141, R84 ;  /* 0x00000054008d7202 */ /* 0x000fe20000000f00 */
[----:B------:R-:W-:Y:S01]  /*7640*/  IMAD.MOV.U32 R132, RZ, RZ, 0x1 ;  /* 0x00000001ff847424 */ /* 0x000fe200078e00ff */
[----:B------:R-:W-:Y:S01]  /*7650*/  MOV R134, 0x1 ;  /* 0x0000000100867802 */ /* 0x000fe20000000f00 */
[----:B------:R-:W-:Y:S01]  /*7660*/  UPRMT UR6, UR7, 0x654, UR6 ;  /* 0x0000065407067896 */ /* 0x000fe20008000006 */
[----:B------:R-:W-:-:S11]  /*7670*/  UMOV UR8, URZ ;  /* 0x000000ff00087c82 */ /* 0x000fd60008000000 */
.L_x_67:
[----:B------:R-:W-:Y:S01]  /*7680*/  IMAD.U32 R6, R132, -0x80000000, RZ ;  /* 0x8000000084067824 */ /* 0x000fe200078e00ff */
[----:B------:R-:W2:Y:S01]  /*7690*/  LDC R36, c[0x0][0x380] ;  /* 0x0000e000ff247b82 */ /* 0x000ea20000000800 */
[----:B------:R-:W-:Y:S02]  /*76a0*/  R2UR UR5, R85 ;  /* 0x00000000550572ca */ /* 0x000fe400000e0000 */
[----:B------:R-:W-:Y:S01]  /*76b0*/  IADD3 R141, PT, PT, R141, -0x1, RZ ;  /* 0xffffffff8d8d7810 */ /* 0x000fe20007ffe0ff */
[----:B------:R-:W3:Y:S02]  /*76c0*/  SYNCS.PHASECHK.TRANS64.TRYWAIT P0, [UR4+0x110], R6 ;  /* 0x00011006ff0075a7 */ /* 0x000ee40008001104 */
[----:B-123--:R-:W-:Y:S10]  /*76d0*/  @!P0 BRA `(.L_x_65) ;  /* 0x0000007800648947 */ /* 0x00eff40003800000 */
.L_x_134:
[----:B------:R-:W-:Y:S01]  /*76e0*/  VIMNMX R37, PT, PT, RZ, R141, !PT ;  /* 0x0000008dff257248 */ /* 0x000fe20007fe0100 */
[----:B-1----:R-:W1:Y:S01]  /*76f0*/  LDTM.x32 R4, tmem[UR5] ;  /* 0x00000005000479ee */ /* 0x002e6200082c0000 */
[----:B------:R-:W-:Y:S01]  /*7700*/  IMAD.MOV.U32 R146, RZ, RZ, -0x1 ;  /* 0xffffffffff927424 */ /* 0x000fe200078e00ff */
[----:B------:R-:W-:Y:S01]  /*7710*/  R2UR UR5, R86 ;  /* 0x00000000560572ca */ /* 0x000fe200000e0000 */
[----:B------:R-:W2:Y:S01]  /*7720*/  LDC R159, c[0x0][0x600] ;  /* 0x00018000ff9f7b82 */ /* 0x000ea20000000800 */
[----:B------:R-:W-:-:S04]  /*7730*/  IMAD R36, R37, 0x80, R36 ;  /* 0x0000008025247824 */ /* 0x000fc800078e0224 */
[----:B------:R-:W-:-:S05]  /*7740*/  IMAD.IADD R147, R36, 0x1, -R161 ;  /* 0x0000000124937824 */ /* 0x000fca00078e0aa1 */
[----:B------:R-:W-:Y:S02]  /*7750*/  VIADDMNMX R37, R147, 0x1f, RZ, !PT ;  /* 0x0000001f93257846 */ /* 0x000fe400078001ff */
[----:B------:R-:W3:Y:S01]  /*7760*/  LDTM.x32 R52, tmem[UR5] ;  /* 0x00000005003479ee */ /* 0x000ee200082c0000 */
[----:B------:R-:W-:Y:S02]  /*7770*/  R2UR UR5, R87 ;  /* 0x00000000570572ca */ /* 0x000fe400000e0000 */
[--C-:B------:R-:W-:Y:S02]  /*7780*/  SHF.R.U32.HI R36, RZ, R37, R146.reuse ;  /* 0x00000025ff247219 */ /* 0x100fe40000011692 */
[----:B------:R-:W-:Y:S02]  /*7790*/  VIADDMNMX R153, R147, 0x5f, RZ, !PT ;  /* 0x0000005f93997846 */ /* 0x000fe400078001ff */
[----:B------:R-:W-:Y:S02]  /*77a0*/  R2P PR, R36, 0x7e ;  /* 0x0000007e24007804 */ /* 0x000fe40000000000 */
[----:B------:R-:W-:-:S03]  /*77b0*/  SHF.R.U32.HI R153, RZ, R153, R146 ;  /* 0x00000099ff997219 */ /* 0x000fc60000011692 */
[----:B-1----:R-:W-:Y:S02]  /*77c0*/  SEL R99, R5, 0xff800000, P1 ;  /* 0xff80000005637807 */ /* 0x002fe40000800000 */
[----:B------:R-:W-:Y:S02]  /*77d0*/  SEL R88, R6, 0xff800000, P2 ;  /* 0xff80000006587807 */ /* 0x000fe40001000000 */
[----:B------:R-:W-:Y:S02]  /*77e0*/  SEL R89, R7, 0xff800000, P3 ;  /* 0xff80000007597807 */ /* 0x000fe40001800000 */
[----:B------:R-:W-:Y:S02]  /*77f0*/  SEL R90, R8, 0xff800000, P4 ;  /* 0xff800000085a7807 */ /* 0x000fe40002000000 */
[----:B------:R-:W-:Y:S02]  /*7800*/  SEL R91, R9, 0xff800000, P5 ;  /* 0xff800000095b7807 */ /* 0x000fe40002800000 */
[----:B------:R-:W-:-:S02]  /*7810*/  SEL R102, R10, 0xff800000, P6 ;  /* 0xff8000000a667807 */ /* 0x000fc40003000000 */
[C---:B------:R-:W-:Y:S02]  /*7820*/  R2P PR, R36.reuse.B1, 0x7f ;  /* 0x0000007f24007804 */ /* 0x040fe40000001000 */
[----:B------:R-:W-:-:S03]  /*7830*/  LOP3.LUT R5, R36, 0x1, RZ, 0xc0, !PT ;  /* 0x0000000124057812 */ /* 0x000fc600078ec0ff */
        /* <DEDUP_REMOVED lines=117> */
[----:B------:R-:W-:Y:S02]  /*7f90*/  SEL R46, R46, 0xff800000, P2 ;  /* 0xff8000002e2e7807 */ /* 0x000fe40001000000 */
[----:B------:R-:W-:Y:S02]  /*7fa0*/  SEL R47, R47, 0xff800000, P3 ;  /* 0xff8000002f2f7807 */ /* 0x000fe40001800000 */
[----:B------:R-:W-:Y:S02]  /*7fb0*/  SEL R148, R48, 0xff800000, P4 ;  /* 0xff80000030947807 */ /* 0x000fe40002000000 */
[----:B------:R-:W-:Y:S02]  /*7fc0*/  SEL R149, R49, 0xff800000, P5 ;  /* 0xff80000031957807 */ /* 0x000fe40002800000 */
[----:B------:R-:W-:-:S02]  /*7fd0*/  SEL R152, R50, 0xff800000, P6 ;  /* 0xff80000032987807 */ /* 0x000fc40003000000 */
[----:B------:R-:W-:Y:S02]  /*7fe0*/  R2P PR, R154, 0x7e ;  /* 0x0000007e9a007804 */ /* 0x000fe40000000000 */
[----:B------:R-:W-:-:S03]  /*7ff0*/  SEL R146, R44, 0xff800000, P0 ;  /* 0xff8000002c927807 */ /* 0x000fc60000000000 */
[----:B-1----:R-:W-:Y:S02]  /*8000*/  SEL R151, R5, 0xff800000, P1 ;  /* 0xff80000005977807 */ /* 0x002fe40000800000 */
[----:B------:R-:W-:Y:S02]  /*8010*/  SEL R44, R6, 0xff800000, P2 ;  /* 0xff800000062c7807 */ /* 0x000fe40001000000 */
[----:B------:R-:W-:Y:S01]  /*8020*/  SEL R45, R7, 0xff800000, P3 ;  /* 0xff800000072d7807 */ /* 0x000fe20001800000 */
[----:B------:R-:W-:Y:S01]  /*8030*/  IMAD.SHL.U32 R7, R2, 0x4, RZ ;  /* 0x0000000402077824 */ /* 0x000fe200078e00ff */
[----:B------:R-:W-:Y:S02]  /*8040*/  SEL R48, R8, 0xff800000, P4 ;  /* 0xff80000008307807 */ /* 0x000fe40002000000 */
[----:B------:R-:W-:Y:S02]  /*8050*/  SEL R49, R9, 0xff800000, P5 ;  /* 0xff80000009317807 */ /* 0x000fe40002800000 */
[----:B------:R-:W-:-:S02]  /*8060*/  SEL R50, R10, 0xff800000, P6 ;  /* 0xff8000000a327807 */ /* 0x000fc40003000000 */
[C---:B------:R-:W-:Y:S02]  /*8070*/  R2P PR, R154.reuse.B1, 0x7f ;  /* 0x0000007f9a007804 */ /* 0x040fe40000001000 */
[----:B------:R-:W-:Y:S02]  /*8080*/  LOP3.LUT R5, R154, 0x1, RZ, 0xc0, !PT ;  /* 0x000000019a057812 */ /* 0x000fe400078ec0ff */
[----:B------:R-:W-:Y:S02]  /*8090*/  LOP3.LUT R7, R7, 0x1fc, RZ, 0xc0, !PT ;  /* 0x000001fc07077812 */ /* 0x000fe400078ec0ff */
[----:B------:R-:W-:Y:S02]  /*80a0*/  SEL R12, R12, 0xff800000, P0 ;  /* 0xff8000000c0c7807 */ /* 0x000fe40000000000 */
[----:B------:R-:W-:Y:S02]  /*80b0*/  SEL R13, R13, 0xff800000, P1 ;  /* 0xff8000000d0d7807 */ /* 0x000fe40000800000 */
[----:B------:R-:W-:-:S02]  /*80c0*/  SEL R14, R14, 0xff800000, P2 ;  /* 0xff8000000e0e7807 */ /* 0x000fc40001000000 */
[----:B------:R-:W-:Y:S02]  /*80d0*/  SEL R15, R15, 0xff800000, P3 ;  /* 0xff8000000f0f7807 */ /* 0x000fe40001800000 */
[----:B------:R-:W-:Y:S02]  /*80e0*/  SEL R16, R16, 0xff800000, P4 ;  /* 0xff80000010107807 */ /* 0x000fe40002000000 */
[----:B------:R-:W-:Y:S02]  /*80f0*/  SEL R17, R17, 0xff800000, P5 ;  /* 0xff80000011117807 */ /* 0x000fe40002800000 */
[----:B------:R-:W-:Y:S02]  /*8100*/  SEL R18, R18, 0xff800000, P6 ;  /* 0xff80000012127807 */ /* 0x000fe40003000000 */
[----:B------:R-:W-:-:S05]  /*8110*/  R2P PR, R154.B2, 0x7f ;  /* 0x0000007f9a007804 */ /* 0x000fca0000002000 */
[----:B------:R-:W-:Y:S02]  /*8120*/  SEL R20, R20, 0xff800000, P0 ;  /* 0xff80000014147807 */ /* 0x000fe40000000000 */
[----:B------:R-:W-:Y:S02]  /*8130*/  ISETP.NE.U32.AND P0, PT, R5, 0x1, PT ;  /* 0x000000010500780c */ /* 0x000fe40003f05070 */
[----:B------:R-:W-:Y:S02]  /*8140*/  FMNMX3 R5, R113, R98, R99, !PT ;  /* 0x0000006271057276 */ /* 0x000fe40007800063 */
[----:B------:R-:W-:Y:S02]  /*8150*/  SEL R150, R4, 0xff800000, !P0 ;  /* 0xff80000004967807 */ /* 0x000fe40004000000 */
[----:B------:R-:W-:Y:S02]  /*8160*/  FMNMX R4, R88, R89, !PT ;  /* 0x0000005958047209 */ /* 0x000fe40007800000 */
        /* <DEDUP_REMOVED lines=24> */
[----:B------:R-:W-:-:S02]  /*82f0*/  SEL R21, R21, 0xff800000, P1 ;  /* 0xff80000015157807 */ /* 0x000fc40000800000 */
[----:B------:R-:W-:Y:S02]  /*8300*/  SEL R22, R22, 0xff800000, P2 ;  /* 0xff80000016167807 */ /* 0x000fe40001000000 */
[----:B------:R-:W-:Y:S02]  /*8310*/  SEL R23, R23, 0xff800000, P3 ;  /* 0xff80000017177807 */ /* 0x000fe40001800000 */
[----:B------:R-:W-:Y:S02]  /*8320*/  SEL R24, R24, 0xff800000, P4 ;  /* 0xff80000018187807 */ /* 0x000fe40002000000 */
[----:B------:R-:W-:Y:S02]  /*8330*/  SEL R25, R25, 0xff800000, P5 ;  /* 0xff80000019197807 */ /* 0x000fe40002800000 */
[----:B------:R-:W-:Y:S02]  /*8340*/  SEL R26, R26, 0xff800000, P6 ;  /* 0xff8000001a1a7807 */ /* 0x000fe40003000000 */
[----:B------:R-:W-:-:S02]  /*8350*/  R2P PR, R154.B3, 0x7f ;  /* 0x0000007f9a007804 */ /* 0x000fc40000003000 */
[----:B------:R-:W-:Y:S02]  /*8360*/  FMNMX3 R5, R5, R12, R13, !PT ;  /* 0x0000000c05057276 */ /* 0x000fe4000780000d */
[----:B------:R-:W-:Y:S02]  /*8370*/  FMNMX3 R4, R4, R14, R15, !PT ;  /* 0x0000000e04047276 */ /* 0x000fe4000780000f */
[----:B------:R-:W-:Y:S02]  /*8380*/  SEL R28, R28, 0xff800000, P0 ;  /* 0xff8000001c1c7807 */ /* 0x000fe40000000000 */
[----:B------:R-:W-:Y:S02]  /*8390*/  FMNMX3 R5, R5, R20, R21, !PT ;  /* 0x0000001405057276 */ /* 0x000fe40007800015 */
[----:B------:R-:W-:Y:S02]  /*83a0*/  FMNMX3 R4, R4, R22, R23, !PT ;  /* 0x0000001604047276 */ /* 0x000fe40007800017 */
[----:B------:R-:W-:-:S02]  /*83b0*/  SEL R29, R29, 0xff800000, P1 ;  /* 0xff8000001d1d7807 */ /* 0x000fc40000800000 */
[----:B------:R-:W-:Y:S02]  /*83c0*/  SEL R30, R30, 0xff800000, P2 ;  /* 0xff8000001e1e7807 */ /* 0x000fe40001000000 */
[----:B------:R-:W-:Y:S02]  /*83d0*/  SEL R31, R31, 0xff800000, P3 ;  /* 0xff8000001f1f7807 */ /* 0x000fe40001800000 */
[----:B------:R-:W-:Y:S02]  /*83e0*/  FMNMX3 R5, R5, R28, R29, !PT ;  /* 0x0000001c05057276 */ /* 0x000fe4000780001d */
[----:B------:R-:W-:Y:S02]  /*83f0*/  FMNMX3 R4, R4, R30, R31, !PT ;  /* 0x0000001e04047276 */ /* 0x000fe4000780001f */
[----:B------:R-:W-:Y:S02]  /*8400*/  ISETP.GT.AND P0, PT, R153, -0x1, PT ;  /* 0xffffffff9900780c */ /* 0x000fe40003f04270 */
[----:B------:R-:W-:-:S02]  /*8410*/  FMNMX R160, R5, R4, !PT ;  /* 0x0000000405a07209 */ /* 0x000fc40007800000 */
[----:B------:R-:W-:Y:S02]  /*8420*/  FMNMX R5, R90, R91, !PT ;  /* 0x0000005b5a057209 */ /* 0x000fe40007800000 */
[----:B------:R-:W-:Y:S02]  /*8430*/  FMNMX R4, R102, R103, !PT ;  /* 0x0000006766047209 */ /* 0x000fe40007800000 */
        /* <DEDUP_REMOVED lines=18> */
[----:B------:R-:W-:Y:S02]  /*8560*/  SEL R153, R51, 0xff800000, !P0 ;  /* 0xff80000033997807 */ /* 0x000fe40004000000 */
[----:B------:R-:W-:Y:S02]  /*8570*/  LOP3.LUT P2, RZ, R154, 0x80, RZ, 0xc0, !PT ;  /* 0x000000809aff7812 */ /* 0x000fe4000784c0ff */
[----:B------:R-:W-:Y:S02]  /*8580*/  FMNMX3 R5, R5, R40, R41, !PT ;  /* 0x0000002805057276 */ /* 0x000fe40007800029 */
[----:B------:R-:W-:-:S02]  /*8590*/  FMNMX3 R4, R4, R42, R43, !PT ;  /* 0x0000002a04047276 */ /* 0x000fc4000780002b */
[----:B------:R-:W-:Y:S02]  /*85a0*/  LOP3.LUT P1, RZ, R154, 0x8000, RZ, 0xc0, !PT ;  /* 0x000080009aff7812 */ /* 0x000fe4000782c0ff */
[----:B------:R-:W-:Y:S02]  /*85b0*/  SEL R51, R11, 0xff800000, P2 ;  /* 0xff8000000b337807 */ /* 0x000fe40001000000 */
[----:B------:R-:W-:Y:S02]  /*85c0*/  FMNMX3 R5, R5, R148, R149, !PT ;  /* 0x0000009405057276 */ /* 0x000fe40007800095 */
[----:B------:R-:W-:Y:S02]  /*85d0*/  FMNMX3 R4, R4, R152, R153, !PT ;  /* 0x0000009804047276 */ /* 0x000fe40007800099 */
[----:B------:R-:W-:Y:S02]  /*85e0*/  LOP3.LUT P0, RZ, R154, 0x800000, RZ, 0xc0, !PT ;  /* 0x008000009aff7812 */ /* 0x000fe4000780c0ff */
[----:B------:R-:W-:-:S02]  /*85f0*/  SEL R19, R19, 0xff800000, P1 ;  /* 0xff80000013137807 */ /* 0x000fc40000800000 */
[----:B------:R-:W-:Y:S02]  /*8600*/  FMNMX3 R5, R5, R48, R49, !PT ;  /* 0x0000003005057276 */ /* 0x000fe40007800031 */
[----:B------:R-:W-:Y:S02]  /*8610*/  FMNMX3 R4, R4, R50, R51, !PT ;  /* 0x0000003204047276 */ /* 0x000fe40007800033 */
[----:B------:R-:W-:Y:S02]  /*8620*/  ISETP.GT.AND P3, PT, R154, -0x1, PT ;  /* 0xffffffff9a00780c */ /* 0x000fe40003f64270 */
[----:B------:R-:W-:Y:S02]  /*8630*/  SEL R27, R27, 0xff800000, P0 ;  /* 0xff8000001b1b7807 */ /* 0x000fe40000000000 */
[----:B------:R-:W-:Y:S02]  /*8640*/  FMNMX3 R5, R5, R16, R17, !PT ;  /* 0x0000001005057276 */ /* 0x000fe40007800011 */
[----:B------:R-:W-:-:S02]  /*8650*/  FMNMX3 R4, R4, R18, R19, !PT ;  /* 0x0000001204047276 */ /* 0x000fc40007800013 */
[----:B------:R-:W-:Y:S02]  /*8660*/  SEL R155, R35, 0xff800000, !P3 ;  /* 0xff800000239b7807 */ /* 0x000fe40005800000 */
[----:B------:R-:W-:Y:S02]  /*8670*/  SEL R156, R32, 0xff800000, P4 ;  /* 0xff800000209c7807 */ /* 0x000fe40002000000 */
[----:B------:R-:W-:Y:S02]  /*8680*/  SEL R157, R33, 0xff800000, P5 ;  /* 0xff800000219d7807 */ /* 0x000fe40002800000 */
[----:B------:R-:W-:Y:S02]  /*8690*/  SEL R154, R34, 0xff800000, P6 ;  /* 0xff800000229a7807 */ /* 0x000fe40003000000 */
[----:B------:R-:W-:Y:S02]  /*86a0*/  FMNMX3 R5, R5, R24, R25, !PT ;  /* 0x0000001805057276 */ /* 0x000fe40007800019 */
[----:B------:R-:W-:-:S02]  /*86b0*/  FMNMX3 R4, R4, R26, R27, !PT ;  /* 0x0000001a04047276 */ /* 0x000fc4000780001b */
[----:B------:R-:W-:Y:S02]  /*86c0*/  FMNMX3 R5, R5, R156, R157, !PT ;  /* 0x0000009c05057276 */ /* 0x000fe4000780009d */
[----:B------:R-:W-:-:S04]  /*86d0*/  FMNMX3 R4, R4, R154, R155, !PT ;  /* 0x0000009a04047276 */ /* 0x000fc8000780009b */
[----:B------:R-:W-:-:S04]  /*86e0*/  FMNMX3 R160, R160, R5, R4, !PT ;  /* 0x00000005a0a07276 */ /* 0x000fc80007800004 */
[----:B------:R-:W-:-:S04]  /*86f0*/  FSETP.NEU.AND P0, PT, R160, -INF , PT ;  /* 0xff800000a000780b */ /* 0x000fc80003f0d000 */
[----:B------:R-:W-:Y:S02]  /*8700*/  FSEL R162, R160, RZ, P0 ;  /* 0x000000ffa0a27208 */ /* 0x000fe40000000000 */
[----:B------:R-:W-:-:S03]  /*8710*/  ELECT P0, URZ, PT ;  /* 0x0000000000ff782f */ /* 0x000fc60003800000 */
[----:B------:R-:W-:-:S04]  /*8720*/  FADD R164, -R162, R113 ;  /* 0x00000071a2a47221 */ /* 0x000fc80000000100 */
[----:B--2---:R-:W-:-:S05]  /*8730*/  FMUL R164, R164, R159 ;  /* 0x0000009fa4a47220 */ /* 0x004fca0000400000 */
[----:B------:R-:W-:Y:S02]  /*8740*/  FSETP.GE.AND P1, PT, R164, -4, PT ;  /* 0xc0800000a400780b */ /* 0x000fe40003f26000 */
[----:B------:R-:W1:Y:S02]  /*8750*/  MUFU.EX2 R164, R164 ;  /* 0x000000a400a47308 */ /* 0x000e640000000800 */
[C---:B------:R-:W-:Y:S02]  /*8760*/  FSEL R162, R113.reuse, R162, P1 ;  /* 0x000000a271a27208 */ /* 0x040fe40000800000 */
[----:B------:R-:W-:-:S03]  /*8770*/  FSEL R163, R113, R160, P1 ;  /* 0x000000a071a37208 */ /* 0x000fc60000800000 */
[----:B------:R-:W-:-:S04]  /*8780*/  FFMA R162, -R162, R159, 8 ;  /* 0x41000000a2a27423 */ /* 0x000fc8000000019f */
[-CC-:B------:R-:W-:Y:S02]  /*8790*/  FFMA2 R32, R98.F32x2.HI_LO, R159.reuse.F32, R162.reuse.F32 ;  /* 0x0000009f62207249 */ /* 0x180fe400012000a2 */
[-CC-:B------:R-:W-:Y:S02]  /*87a0*/  FFMA2 R34, R88.F32x2.HI_LO, R159.reuse.F32, R162.reuse.F32 ;  /* 0x0000009f58227249 */ /* 0x180fe400012000a2 */
[-CC-:B------:R-:W-:Y:S02]  /*87b0*/  FFMA2 R88, R90.F32x2.HI_LO, R159.reuse.F32, R162.reuse.F32 ;  /* 0x0000009f5a587249 */ /* 0x180fe400012000a2 */
[-CC-:B------:R-:W-:Y:S01]  /*87c0*/  FFMA2 R90, R102.F32x2.HI_LO, R159.reuse.F32, R162.reuse.F32 ;  /* 0x0000009f665a7249 */ /* 0x180fe200012000a2 */
[----:B------:R-:W-:Y:S01]  /*87d0*/  MUFU.EX2 R32, R32 ;  /* 0x0000002000207308 */ /* 0x000fe20000000800 */
[-CC-:B------:R-:W-:Y:S01]  /*87e0*/  FFMA2 R92, R92.F32x2.HI_LO, R159.reuse.F32, R162.reuse.F32 ;  /* 0x0000009f5c5c7249 */ /* 0x180fe200012000a2 */
[----:B-1----:R-:W-:Y:S01]  /*87f0*/  FSEL R164, R164, 1, !P1 ;  /* 0x3f800000a4a47808 */ /* 0x002fe20004800000 */
[----:B------:R-:W-:-:S02]  /*8800*/  FFMA2 R94, R94.F32x2.HI_LO, R159.F32, R162.F32 ;  /* 0x0000009f5e5e7249 */ /* 0x000fc400012000a2 */
[-CC-:B------:R-:W-:Y:S02]  /*8810*/  FFMA2 R96, R96.F32x2.HI_LO, R159.reuse.F32, R162.reuse.F32 ;  /* 0x0000009f60607249 */ /* 0x180fe400012000a2 */
[-CC-:B------:R-:W-:Y:S01]  /*8820*/  FFMA2 R98, R108.F32x2.HI_LO, R159.reuse.F32, R162.reuse.F32 ;  /* 0x0000009f6c627249 */ /* 0x180fe200012000a2 */
[----:B------:R-:W1:Y:S01]  /*8830*/  MUFU.EX2 R33, R33 ;  /* 0x0000002100217308 */ /* 0x000e620000000800 */
[-CC-:B------:R-:W-:Y:S01]  /*8840*/  FFMA2 R100, R100.F32x2.HI_LO, R159.reuse.F32, R162.reuse.F32 ;  /* 0x0000009f64647249 */ /* 0x180fe200012000a2 */
[----:B------:R2:W-:Y:S01]  /*8850*/  STS [R7+UR4+0x18c], R164 ;  /* 0x00018ca407007988 */ /* 0x0005e20008000804 */
        /* <DEDUP_REMOVED lines=8> */
[----:B------:R-:W3:Y:S01]  /*88e0*/  MUFU.EX2 R35, R35 ;  /* 0x0000002300237308 */ /* 0x000ee20000000800 */
[----:B-1----:R-:W-:Y:S01]  /*88f0*/  F2FP.SATFINITE.E4M3.F32.PACK_AB_MERGE_C R4, R33, R32, RZ ;  /* 0x000000202104723e */ /* 0x002fe200048070ff */
[-CC-:B------:R-:W-:Y:S02]  /*8900*/  FFMA2 R52, R52.F32x2.HI_LO, R159.reuse.F32, R162.reuse.F32 ;  /* 0x0000009f34347249 */ /* 0x180fe400012000a2 */
[-CC-:B------:R-:W-:Y:S02]  /*8910*/  FFMA2 R54, R54.F32x2.HI_LO, R159.reuse.F32, R162.reuse.F32 ;  /* 0x0000009f36367249 */ /* 0x180fe400012000a2 */
[----:B------:R-:W-:-:S02]  /*8920*/  FFMA2 R56, R56.F32x2.HI_LO, R159.F32, R162.F32 ;  /* 0x0000009f38387249 */ /* 0x000fc400012000a2 */
[----:B------:R-:W-:Y:S01]  /*8930*/  MUFU.EX2 R88, R88 ;  /* 0x0000005800587308 */ /* 0x000fe20000000800 */
[-CC-:B------:R-:W-:Y:S02]  /*8940*/  FFMA2 R58, R58.F32x2.HI_LO, R159.reuse.F32, R162.reuse.F32 ;  /* 0x0000009f3a3a7249 */ /* 0x180fe400012000a2 */
[-CC-:B------:R-:W-:Y:S02]  /*8950*/  FFMA2 R60, R60.F32x2.HI_LO, R159.reuse.F32, R162.reuse.F32 ;  /* 0x0000009f3c3c7249 */ /* 0x180fe400012000a2 */
[-CC-:B------:R-:W-:Y:S02]  /*8960*/  FFMA2 R62, R62.F32x2.HI_LO, R159.reuse.F32, R162.reuse.F32 ;  /* 0x0000009f3e3e7249 */ /* 0x180fe400012000a2 */
[-CC-:B------:R-:W-:Y:S01]  /*8970*/  FFMA2 R64, R64.F32x2.HI_LO, R159.reuse.F32, R162.reuse.F32 ;  /* 0x0000009f40407249 */ /* 0x180fe200012000a2 */
[----:B------:R-:W1:Y:S01]  /*8980*/  MUFU.EX2 R89, R89 ;  /* 0x0000005900597308 */ /* 0x000e620000000800 */
[----:B---3--:R-:W-:Y:S01]  /*8990*/  F2FP.SATFINITE.E4M3.F32.PACK_AB_MERGE_C R5, R35, R34, RZ ;  /* 0x000000222305723e */ /* 0x008fe200048070ff */
[----:B------:R-:W-:-:S02]  /*89a0*/  FFMA2 R66, R66.F32x2.HI_LO, R159.F32, R162.F32 ;  /* 0x0000009f42427249 */ /* 0x000fc400012000a2 */
[-CC-:B------:R-:W-:Y:S01]  /*89b0*/  FFMA2 R68, R68.F32x2.HI_LO, R159.reuse.F32, R162.reuse.F32 ;  /* 0x0000009f44447249 */ /* 0x180fe200012000a2 */
[----:B------:R-:W-:Y:S01]  /*89c0*/  PRMT R4, R4, 0x5410, R5 ;  /* 0x0000541004047816 */ /* 0x000fe20000000005 */
[-CC-:B------:R-:W-:Y:S02]  /*89d0*/  FFMA2 R70, R70.F32x2.HI_LO, R159.reuse.F32, R162.reuse.F32 ;  /* 0x0000009f46467249 */ /* 0x180fe400012000a2 */
[----:B------:R-:W-:Y:S01]  /*89e0*/  MUFU.EX2 R90, R90 ;  /* 0x0000005a005a7308 */ /* 0x000fe20000000800 */
[-CC-:B------:R-:W-:Y:S02]  /*89f0*/  FFMA2 R72, R72.F32x2.HI_LO, R159.reuse.F32, R162.reuse.F32 ;  /* 0x0000009f48487249 */ /* 0x180fe400012000a2 */
[-CC-:B------:R-:W-:Y:S02]  /*8a00*/  FFMA2 R74, R74.F32x2.HI_LO, R159.reuse.F32, R162.reuse.F32 ;  /* 0x0000009f4a4a7249 */ /* 0x180fe400012000a2 */
[-CC-:B------:R-:W-:Y:S02]  /*8a10*/  FFMA2 R76, R76.F32x2.HI_LO, R159.reuse.F32, R162.reuse.F32 ;  /* 0x0000009f4c4c7249 */ /* 0x180fe400012000a2 */
[-CC-:B------:R-:W-:Y:S01]  /*8a20*/  FFMA2 R120, R124.F32x2.HI_LO, R159.reuse.F32, R162.reuse.F32 ;  /* 0x0000009f7c787249 */ /* 0x180fe200012000a2 */
[----:B------:R-:W3:Y:S01]  /*8a30*/  MUFU.EX2 R91, R91 ;  /* 0x0000005b005b7308 */ /* 0x000ee20000000800 */
        /* <DEDUP_REMOVED lines=19> */
[-CC-:B------:R-:W-:Y:S01]  /*8b70*/  FFMA2 R48, R48.F32x2.HI_LO, R159.reuse.F32, R162.reuse.F32 ;  /* 0x0000009f30307249 */ /* 0x180fe200012000a2 */
        /* <DEDUP_REMOVED lines=11> */
[----:B--2---:R-:W-:Y:S01]  /*8c30*/  F2FP.SATFINITE.E4M3.F32.PACK_AB_MERGE_C R7, R95, R94, RZ ;  /* 0x0000005e5f07723e */ /* 0x004fe200048070ff */
[----:B------:R-:W-:-:S02]  /*8c40*/  FFMA2 R24, R24.F32x2.HI_LO, R159.F32, R162.F32 ;  /* 0x0000009f18187249 */ /* 0x000fc400012000a2 */
[-CC-:B------:R-:W-:Y:S01]  /*8c50*/  FFMA2 R26, R26.F32x2.HI_LO, R159.reuse.F32, R162.reuse.F32 ;  /* 0x0000009f1a1a7249 */ /* 0x180fe200012000a2 */
[----:B------:R-:W-:Y:S01]  /*8c60*/  PRMT R6, R6, 0x5410, R7 ;  /* 0x0000541006067816 */ /* 0x000fe20000000007 */
[----:B------:R-:W-:Y:S02]  /*8c70*/  FFMA2 R28, R28.F32x2.HI_LO, R159.F32, R162.F32 ;  /* 0x0000009f1c1c7249 */ /* 0x000fe400012000a2 */
[----:B------:R-:W-:Y:S08]  /*8c80*/  MUFU.EX2 R98, R98 ;  /* 0x0000006200627308 */ /* 0x000ff00000000800 */
[----:B------:R-:W2:Y:S01]  /*8c90*/  MUFU.EX2 R99, R99 ;  /* 0x0000006300637308 */ /* 0x000ea20000000800 */
[----:B-1----:R-:W-:-:S07]  /*8ca0*/  F2FP.SATFINITE.E4M3.F32.PACK_AB_MERGE_C R7, R97, R96, RZ ;  /* 0x000000606107723e */ /* 0x002fce00048070ff */
[----:B------:R-:W-:Y:S08]  /*8cb0*/  MUFU.EX2 R100, R100 ;  /* 0x0000006400647308 */ /* 0x000ff00000000800 */
[----:B------:R-:W1:Y:S01]  /*8cc0*/  MUFU.EX2 R101, R101 ;  /* 0x0000006500657308 */ /* 0x000e620000000800 */
[----:B--2---:R-:W-:-:S04]  /*8cd0*/  F2FP.SATFINITE.E4M3.F32.PACK_AB_MERGE_C R8, R99, R98, RZ ;  /* 0x000000626308723e */ /* 0x004fc800048070ff */
[----:B------:R-:W-:-:S03]  /*8ce0*/  PRMT R7, R7, 0x5410, R8 ;  /* 0x0000541007077816 */ /* 0x000fc60000000008 */
        /* <DEDUP_REMOVED lines=18> */
[----:B------:R-:W-:Y:S01]  /*8e10*/  MUFU.EX2 R116, R116 ;  /* 0x0000007400747308 */ /* 0x000fe20000000800 */
[----:B--2---:R-:W-:-:S04]  /*8e20*/  F2FP.SATFINITE.E4M3.F32.PACK_AB_MERGE_C R11, R111, R110, RZ ;  /* 0x0000006e6f0b723e */ /* 0x004fc800048070ff */
[----:B------:R-:W-:-:S03]  /*8e30*/  PRMT R10, R10, 0x5410, R11 ;  /* 0x000054100a0a7816 */ /* 0x000fc6000000000b */
[----:B------:R-:W1:Y:S08]  /*8e40*/  MUFU.EX2 R117, R117 ;  /* 0x0000007500757308 */ /* 0x000e700000000800 */
[----:B------:R-:W2:Y:S08]  /*8e50*/  MUFU.EX2 R115, R115 ;  /* 0x0000007300737308 */ /* 0x000eb00000000800 */
[----:B------:R-:W-:Y:S01]  /*8e60*/  MUFU.EX2 R52, R52 ;  /* 0x0000003400347308 */ /* 0x000fe20000000800 */
[----:B-1----:R-:W-:-:S07]  /*8e70*/  F2FP.SATFINITE.E4M3.F32.PACK_AB_MERGE_C R118, R117, R116, RZ ;  /* 0x000000747576723e */ /* 0x002fce00048070ff */
[----:B------:R-:W-:Y:S01]  /*8e80*/  MUFU.EX2 R53, R53 ;  /* 0x0000003500357308 */ /* 0x000fe20000000800 */
[----:B--2---:R-:W-:-:S04]  /*8e90*/  F2FP.SATFINITE.E4M3.F32.PACK_AB_MERGE_C R11, R115, R114, RZ ;  /* 0x00000072730b723e */ /* 0x004fc800048070ff */
[----:B------:R-:W-:Y:S01]  /*8ea0*/  PRMT R11, R11, 0x5410, R118 ;  /* 0x000054100b0b7816 */ /* 0x000fe20000000076 */
[----:B------:R1:W-:Y:S06]  /*8eb0*/  BAR.ARV R3, 0x40 ;  /* 0x000100030000751d */ /* 0x0003ec0000002000 */
[----:B------:R-:W-:Y:S01]  /*8ec0*/  MUFU.EX2 R54, R54 ;  /* 0x0000003600367308 */ /* 0x000fe20000000800 */
[----:B------:R-:W-:Y:S01]  /*8ed0*/  FFMA2 R118, R122.F32x2.HI_LO, R159.F32, R162.F32 ;  /* 0x0000009f7a767249 */ /* 0x000fe200012000a2 */
[----:B------:R2:W-:Y:S01]  /*8ee0*/  STTM.x8 tmem[UR5], R4 ;  /* 0x00000004000079ed */ /* 0x0005e200081c0005 */
[----:B------:R-:W-:-:S05]  /*8ef0*/  R2UR UR5, R138 ;  /* 0x000000008a0572ca */ /* 0x000fca00000e0000 */
[----:B------:R-:W2:Y:S08]  /*8f00*/  MUFU.EX2 R55, R55 ;  /* 0x0000003700377308 */ /* 0x000eb00000000800 */
[----:B------:R-:W-:Y:S08]  /*8f10*/  MUFU.EX2 R56, R56 ;  /* 0x0000003800387308 */ /* 0x000ff00000000800 */
[----:B------:R-:W3:Y:S08]  /*8f20*/  MUFU.EX2 R57, R57 ;  /* 0x0000003900397308 */ /* 0x000ef00000000800 */
[----:B------:R-:W-:Y:S01]  /*8f30*/  MUFU.EX2 R58, R58 ;  /* 0x0000003a003a7308 */ /* 0x000fe20000000800 */
[----:B--2---:R-:W-:-:S07]  /*8f40*/  F2FP.SATFINITE.E4M3.F32.PACK_AB_MERGE_C R5, R55, R54, RZ ;  /* 0x000000363705723e */ /* 0x004fce00048070ff */
[----:B------:R-:W2:Y:S01]  /*8f50*/  MUFU.EX2 R59, R59 ;  /* 0x0000003b003b7308 */ /* 0x000ea20000000800 */
[----:B------:R-:W-:-:S04]  /*8f60*/  F2FP.SATFINITE.E4M3.F32.PACK_AB_MERGE_C R4, R53, R52, RZ ;  /* 0x000000343504723e */ /* 0x000fc800048070ff */
[----:B------:R-:W-:Y:S02]  /*8f70*/  PRMT R4, R4, 0x5410, R5 ;  /* 0x0000541004047816 */ /* 0x000fe40000000005 */
[----:B---3--:R-:W-:Y:S01]  /*8f80*/  F2FP.SATFINITE.E4M3.F32.PACK_AB_MERGE_C R5, R57, R56, RZ ;  /* 0x000000383905723e */ /* 0x008fe200048070ff */
[----:B------:R-:W-:Y:S08]  /*8f90*/  MUFU.EX2 R60, R60 ;  /* 0x0000003c003c7308 */ /* 0x000ff00000000800 */
[----:B------:R-:W3:Y:S01]  /*8fa0*/  MUFU.EX2 R61, R61 ;  /* 0x0000003d003d7308 */ /* 0x000ee20000000800 */
[----:B--2---:R-:W-:-:S04]  /*8fb0*/  F2FP.SATFINITE.E4M3.F32.PACK_AB_MERGE_C R6, R59, R58, RZ ;  /* 0x0000003a3b06723e */ /* 0x004fc800048070ff */
[----:B------:R-:W-:-:S03]  /*8fc0*/  PRMT R5, R5, 0x5410, R6 ;  /* 0x0000541005057816 */ /* 0x000fc60000000006 */
[----:B------:R-:W-:Y:S08]  /*8fd0*/  MUFU.EX2 R62, R62 ;  /* 0x0000003e003e7308 */ /* 0x000ff00000000800 */
[----:B------:R-:W2:Y:S01]  /*8fe0*/  MUFU.EX2 R63, R63 ;  /* 0x0000003f003f7308 */ /* 0x000ea20000000800 */
[----:B---3--:R-:W-:-:S07]  /*8ff0*/  F2FP.SATFINITE.E4M3.F32.PACK_AB_MERGE_C R6, R61, R60, RZ ;  /* 0x0000003c3d06723e */ /* 0x008fce00048070ff */
        /* <DEDUP_REMOVED lines=29> */
[----:B------:R-:W-:Y:S01]  /*91d0*/  MUFU.EX2 R82, R82 ;  /* 0x0000005200527308 */ /* 0x000fe20000000800 */
[----:B--2---:R-:W-:-:S04]  /*91e0*/  F2FP.SATFINITE.E4M3.F32.PACK_AB_MERGE_C R11, R119, R118, RZ ;  /* 0x00000076770b723e */ /* 0x004fc800048070ff */
[----:B------:R-:W-:-:S03]  /*91f0*/  PRMT R10, R10, 0x5410, R11 ;  /* 0x000054100a0a7816 */ /* 0x000fc6000000000b */
[----:B------:R-:W2:Y:S08]  /*9200*/  MUFU.EX2 R83, R83 ;  /* 0x0000005300537308 */ /* 0x000eb00000000800 */
[----:B------:R-:W3:Y:S08]  /*9210*/  MUFU.EX2 R121, R121 ;  /* 0x0000007900797308 */ /* 0x000ef00000000800 */
[----:B------:R-:W-:Y:S01]  /*9220*/  MUFU.EX2 R78, R78 ;  /* 0x0000004e004e7308 */ /* 0x000fe20000000800 */
[----:B--2---:R-:W-:-:S07]  /*9230*/  F2FP.SATFINITE.E4M3.F32.PACK_AB_MERGE_C R122, R83, R82, RZ ;  /* 0x00000052537a723e */ /* 0x004fce00048070ff */
[----:B------:R-:W2:Y:S01]  /*9240*/  MUFU.EX2 R79, R79 ;  /* 0x0000004f004f7308 */ /* 0x000ea20000000800 */
[----:B---3--:R-:W-:-:S04]  /*9250*/  F2FP.SATFINITE.E4M3.F32.PACK_AB_MERGE_C R11, R121, R120, RZ ;  /* 0x00000078790b723e */ /* 0x008fc800048070ff */
[----:B------:R-:W-:Y:S01]  /*9260*/  PRMT R11, R11, 0x5410, R122 ;  /* 0x000054100b0b7816 */ /* 0x000fe2000000007a */
[-CC-:B------:R-:W-:Y:S02]  /*9270*/  FFMA2 R122, R128.F32x2.HI_LO, R159.reuse.F32, R162.reuse.F32 ;  /* 0x0000009f807a7249 */ /* 0x180fe400012000a2 */
[-CC-:B------:R-:W-:Y:S01]  /*9280*/  FFMA2 R128, R130.F32x2.HI_LO, R159.reuse.F32, R162.reuse.F32 ;  /* 0x0000009f82807249 */ /* 0x180fe200012000a2 */
[----:B------:R-:W-:Y:S01]  /*9290*/  MUFU.EX2 R80, R80 ;  /* 0x0000005000507308 */ /* 0x000fe20000000800 */
[-CC-:B------:R-:W-:Y:S01]  /*92a0*/  FFMA2 R130, R142.F32x2.HI_LO, R159.reuse.F32, R162.reuse.F32 ;  /* 0x0000009f8e827249 */ /* 0x180fe200012000a2 */
[----:B------:R2:W-:Y:S01]  /*92b0*/  STTM.x8 tmem[UR5], R4 ;  /* 0x00000004000079ed */ /* 0x0005e200081c0005 */
[-CC-:B------:R-:W-:Y:S01]  /*92c0*/  FFMA2 R142, R146.F32x2.HI_LO, R159.reuse.F32, R162.reuse.F32 ;  /* 0x0000009f928e7249 */ /* 0x180fe200012000a2 */
[----:B------:R-:W-:Y:S01]  /*92d0*/  R2UR UR5, R139 ;  /* 0x000000008b0572ca */ /* 0x000fe200000e0000 */
[-CC-:B------:R-:W-:Y:S02]  /*92e0*/  FFMA2 R146, R152.F32x2.HI_LO, R159.reuse.F32, R162.reuse.F32 ;  /* 0x0000009f98927249 */ /* 0x180fe400012000a2 */
[-CC-:B------:R-:W-:Y:S01]  /*92f0*/  FFMA2 R152, R30.F32x2.HI_LO, R159.reuse.F32, R162.reuse.F32 ;  /* 0x0000009f1e987249 */ /* 0x180fe200012000a2 */
[----:B------:R-:W-:Y:S01]  /*9300*/  MUFU.EX2 R122, R122 ;  /* 0x0000007a007a7308 */ /* 0x000fe20000000800 */
[----:B------:R-:W-:-:S07]  /*9310*/  FFMA2 R30, R154.F32x2.HI_LO, R159.F32, R162.F32 ;  /* 0x0000009f9a1e7249 */ /* 0x000fce00012000a2 */
[----:B------:R-:W3:Y:S08]  /*9320*/  MUFU.EX2 R123, R123 ;  /* 0x0000007b007b7308 */ /* 0x000ef00000000800 */
[----:B------:R-:W4:Y:S08]  /*9330*/  MUFU.EX2 R81, R81 ;  /* 0x0000005100517308 */ /* 0x000f300000000800 */
[----:B------:R-:W-:Y:S01]  /*9340*/  MUFU.EX2 R124, R124 ;  /* 0x0000007c007c7308 */ /* 0x000fe20000000800 */
[----:B--2---:R-:W-:-:S07]  /*9350*/  F2FP.SATFINITE.E4M3.F32.PACK_AB_MERGE_C R5, R79, R78, RZ ;  /* 0x0000004e4f05723e */ /* 0x004fce00048070ff */
[----:B------:R-:W2:Y:S01]  /*9360*/  MUFU.EX2 R125, R125 ;  /* 0x0000007d007d7308 */ /* 0x000ea20000000800 */
[----:B---3--:R-:W-:-:S04]  /*9370*/  F2FP.SATFINITE.E4M3.F32.PACK_AB_MERGE_C R4, R123, R122, RZ ;  /* 0x0000007a7b04723e */ /* 0x008fc800048070ff */
[----:B------:R-:W-:Y:S02]  /*9380*/  PRMT R4, R4, 0x5410, R5 ;  /* 0x0000541004047816 */ /* 0x000fe40000000005 */
[----:B----4-:R-:W-:Y:S01]  /*9390*/  F2FP.SATFINITE.E4M3.F32.PACK_AB_MERGE_C R5, R81, R80, RZ ;  /* 0x000000505105723e */ /* 0x010fe200048070ff */
        /* <DEDUP_REMOVED lines=47> */
[----:B------:R-:W-:Y:S01]  /*9690*/  MUFU.EX2 R48, R48 ;  /* 0x0000003000307308 */ /* 0x000fe20000000800 */
[----:B------:R2:W-:Y:S01]  /*96a0*/  STTM.x8 tmem[UR5], R4 ;  /* 0x00000004000079ed */ /* 0x0005e200081c0005 */
[----:B------:R-:W-:Y:S01]  /*96b0*/  FFMA2 R150, R156.F32x2.HI_LO, R159.F32, R162.F32 ;  /* 0x0000009f9c967249 */ /* 0x000fe200012000a2 */
[----:B------:R-:W-:Y:S01]  /*96c0*/  R2UR UR5, R140 ;  /* 0x000000008c0572ca */ /* 0x000fe200000e0000 */
[----:B------:R-:W3:Y:S04]  /*96d0*/  FENCE.VIEW.ASYNC.T ;  /* 0x00000000000073c6 */ /* 0x000ee80000000200 */
[----:B------:R-:W-:Y:S08]  /*96e0*/  MUFU.EX2 R148, R148 ;  /* 0x0000009400947308 */ /* 0x000ff00000000800 */
[----:B------:R-:W4:Y:S08]  /*96f0*/  MUFU.EX2 R149, R149 ;  /* 0x0000009500957308 */ /* 0x000f300000000800 */
[----:B------:R-:W5:Y:S08]  /*9700*/  MUFU.EX2 R49, R49 ;  /* 0x0000003100317308 */ /* 0x000f700000000800 */
[----:B------:R-:W-:Y:S01]  /*9710*/  MUFU.EX2 R50, R50 ;  /* 0x0000003200327308 */ /* 0x000fe20000000800 */
[----:B--2---:R-:W-:-:S07]  /*9720*/  F2FP.SATFINITE.E4M3.F32.PACK_AB_MERGE_C R5, R45, R44, RZ ;  /* 0x0000002c2d05723e */ /* 0x004fce00048070ff */
[----:B------:R-:W2:Y:S01]  /*9730*/  MUFU.EX2 R51, R51 ;  /* 0x0000003300337308 */ /* 0x000ea20000000800 */
[----:B----4-:R-:W-:-:S04]  /*9740*/  F2FP.SATFINITE.E4M3.F32.PACK_AB_MERGE_C R4, R149, R148, RZ ;  /* 0x000000949504723e */ /* 0x010fc800048070ff */
[----:B------:R-:W-:Y:S02]  /*9750*/  PRMT R4, R4, 0x5410, R5 ;  /* 0x0000541004047816 */ /* 0x000fe40000000005 */
[----:B-----5:R-:W-:Y:S01]  /*9760*/  F2FP.SATFINITE.E4M3.F32.PACK_AB_MERGE_C R5, R49, R48, RZ ;  /* 0x000000303105723e */ /* 0x020fe200048070ff */
[----:B------:R-:W-:Y:S08]  /*9770*/  MUFU.EX2 R12, R12 ;  /* 0x0000000c000c7308 */ /* 0x000ff00000000800 */
[----:B------:R-:W4:Y:S01]  /*9780*/  MUFU.EX2 R13, R13 ;  /* 0x0000000d000d7308 */ /* 0x000f220000000800 */
[----:B--2---:R-:W-:-:S04]  /*9790*/  F2FP.SATFINITE.E4M3.F32.PACK_AB_MERGE_C R6, R51, R50, RZ ;  /* 0x000000323306723e */ /* 0x004fc800048070ff */
[----:B------:R-:W-:-:S03]  /*97a0*/  PRMT R5, R5, 0x5410, R6 ;  /* 0x0000541005057816 */ /* 0x000fc60000000006 */
[----:B------:R-:W-:Y:S08]  /*97b0*/  MUFU.EX2 R14, R14 ;  /* 0x0000000e000e7308 */ /* 0x000ff00000000800 */
[----:B------:R-:W2:Y:S01]  /*97c0*/  MUFU.EX2 R15, R15 ;  /* 0x0000000f000f7308 */ /* 0x000ea20000000800 */
[----:B----4-:R-:W-:-:S07]  /*97d0*/  F2FP.SATFINITE.E4M3.F32.PACK_AB_MERGE_C R6, R13, R12, RZ ;  /* 0x0000000c0d06723e */ /* 0x010fce00048070ff */
        /* <DEDUP_REMOVED lines=29> */
[----:B------:R-:W-:Y:S01]  /*99b0*/  MUFU.EX2 R30, R30 ;  /* 0x0000001e001e7308 */ /* 0x000fe20000000800 */
[----:B--2---:R-:W-:-:S04]  /*99c0*/  F2FP.SATFINITE.E4M3.F32.PACK_AB_MERGE_C R11, R153, R152, RZ ;  /* 0x00000098990b723e */ /* 0x004fc800048070ff */
[----:B------:R-:W-:-:S03]  /*99d0*/  PRMT R10, R10, 0x5410, R11 ;  /* 0x000054100a0a7816 */ /* 0x000fc6000000000b */
[----:B------:R-:W2:Y:S08]  /*99e0*/  MUFU.EX2 R31, R31 ;  /* 0x0000001f001f7308 */ /* 0x000eb00000000800 */
[----:B------:R-:W4:Y:S01]  /*99f0*/  MUFU.EX2 R151, R151 ;  /* 0x0000009700977308 */ /* 0x000f220000000800 */
[----:B--2---:R-:W-:Y:S02]  /*9a00*/  F2FP.SATFINITE.E4M3.F32.PACK_AB_MERGE_C R154, R31, R30, RZ ;  /* 0x0000001e1f9a723e */ /* 0x004fe400048070ff */
[----:B----4-:R-:W-:-:S04]  /*9a10*/  F2FP.SATFINITE.E4M3.F32.PACK_AB_MERGE_C R11, R151, R150, RZ ;  /* 0x00000096970b723e */ /* 0x010fc800048070ff */
[----:B------:R-:W-:Y:S01]  /*9a20*/  PRMT R11, R11, 0x5410, R154 ;  /* 0x000054100b0b7816 */ /* 0x000fe2000000009a */
[----:B------:R-:W-:-:S04]  /*9a30*/  IMAD.MOV.U32 R154, RZ, RZ, 0x1 ;  /* 0x00000001ff9a7424 */ /* 0x000fc800078e00ff */
[----:B---3--:R-:W-:Y:S01]  /*9a40*/  SYNCS.ARRIVE.TRANS64.RED.ART0 RZ, [UR10], R154 ;  /* 0x0000009affff79a7 */ /* 0x008fe2000850040a */
[----:B------:R1:W-:Y:S01]  /*9a50*/  STTM.x8 tmem[UR5], R4 ;  /* 0x00000004000079ed */ /* 0x0003e200081c0005 */
[----:B------:R-:W2:Y:S02]  /*9a60*/  FENCE.VIEW.ASYNC.T ;  /* 0x00000000000073c6 */ /* 0x000ea40000000200 */
[----:B--2---:R-:W-:Y:S01]  /*9a70*/  NOP ;  /* 0x0000000000007918 */ /* 0x004fe20000000000 */
[----:B------:R2:W-:Y:S02]  /*9a80*/  @P0 SYNCS.ARRIVE.TRANS64.RED.ART0 RZ, [UR6], R154 ;  /* 0x0000009affff09a7 */ /* 0x0005e40008500406 */
[----:B--2---:R-:W-:-:S04]  /*9a90*/  IMAD.U32 R154, R134, -0x80000000, RZ ;  /* 0x80000000869a7824 */ /* 0x004fc800078e00ff */
[----:B------:R-:W2:Y:S02]  /*9aa0*/  SYNCS.PHASECHK.TRANS64.TRYWAIT P0, [UR4+0x148], R154 ;  /* 0x0001489aff0075a7 */ /* 0x000ea40008001104 */
[----:B-12---:R-:W-:Y:S05]  /*9ab0*/  @!P0 BRA `(.L_x_66) ;  /* 0x0000005400888947 */ /* 0x006fea0003800000 */
.L_x_136:
[----:B------:R-:W-:Y:S01]  /*9ac0*/  MOV R165, UR8 ;  /* 0x0000000800a57c02 */ /* 0x000fe20008000f00 */
[----:B------:R-:W-:Y:S01]  /*9ad0*/  FMUL R164, R164, R133 ;  /* 0x00000085a4a47220 */ /* 0x000fe20000400000 */
[----:B------:R-:W-:Y:S01]  /*9ae0*/  FADD2 R34, R34.F32x2.HI_LO, R94.F32x2.HI_LO ;  /* 0x0000005e2222724b */ /* 0x000fe20000000000 */
[----:B------:R-:W-:Y:S01]  /*9af0*/  IADD3 R158, PT, PT, R158, 0x1, RZ ;  /* 0x000000019e9e7810 */ /* 0x000fe20007ffe0ff */
[----:B------:R-:W-:Y:S01]  /*9b00*/  FADD2 R88, R88.F32x2.HI_LO, R96.F32x2.HI_LO ;  /* 0x000000605858724b */ /* 0x000fe20000000000 */
[----:B------:R-:W-:Y:S01]  /*9b10*/  LOP3.LUT R134, R134, 0x1, RZ, 0x3c, !PT ;  /* 0x0000000186867812 */ /* 0x000fe200078e3cff */
[----:B------:R-:W-:Y:S01]  /*9b20*/  FADD2 R164, R164.F32x2.HI_LO, R32.F32x2.HI_LO ;  /* 0x00000020a4a4724b */ /* 0x000fe20000000000 */
[----:B------:R-:W-:Y:S01]  /*9b30*/  ISETP.NE.AND P0, PT, R158, -0x1, PT ;  /* 0xffffffff9e00780c */ /* 0x000fe20003f05270 */
[----:B------:R-:W-:Y:S01]  /*9b40*/  FADD2 R90, R90.F32x2.HI_LO, R98.F32x2.HI_LO ;  /* 0x000000625a5a724b */ /* 0x000fe20000000000 */
[----:B------:R-:W-:Y:S01]  /*9b50*/  LOP3.LUT R132, R132, 0x1, RZ, 0x3c, !PT ;  /* 0x0000000184847812 */ /* 0x000fe200078e3cff */
[----:B------:R-:W-:Y:S01]  /*9b60*/  FADD2 R164, R164.F32x2.HI_LO, R92.F32x2.HI_LO ;  /* 0x0000005ca4a4724b */ /* 0x000fe20000000000 */
[----:B------:R-:W-:Y:S01]  /*9b70*/  MOV R113, R163 ;  /* 0x000000a300717202 */ /* 0x000fe20000000f00 */
[----:B------:R-:W-:-:S02]  /*9b80*/  FADD2 R34, R34.F32x2.HI_LO, R102.F32x2.HI_LO ;  /* 0x000000662222724b */ /* 0x000fc40000000000 */
[----:B------:R-:W-:Y:S02]  /*9b90*/  FADD2 R88, R88.F32x2.HI_LO, R104.F32x2.HI_LO ;  /* 0x000000685858724b */ /* 0x000fe40000000000 */
[----:B------:R-:W-:Y:S02]  /*9ba0*/  FADD2 R90, R90.F32x2.HI_LO, R106.F32x2.HI_LO ;  /* 0x0000006a5a5a724b */ /* 0x000fe40000000000 */
[----:B------:R-:W-:Y:S02]  /*9bb0*/  FADD2 R164, R164.F32x2.HI_LO, R100.F32x2.HI_LO ;  /* 0x00000064a4a4724b */ /* 0x000fe40000000000 */
[----:B------:R-:W-:Y:S02]  /*9bc0*/  FADD2 R34, R34.F32x2.HI_LO, R110.F32x2.HI_LO ;  /* 0x0000006e2222724b */ /* 0x000fe40000000000 */
[----:B------:R-:W-:Y:S02]  /*9bd0*/  FADD2 R88, R88.F32x2.HI_LO, R114.F32x2.HI_LO ;  /* 0x000000725858724b */ /* 0x000fe40000000000 */
        /* <DEDUP_REMOVED lines=51> */
[----:B------:R-:W-:-:S04]  /*9f10*/  FADD2 R34, R164.F32x2.HI_LO, R34.F32x2.HI_LO ;  /* 0x00000022a422724b */ /* 0x000fc80000000000 */
[----:B------:R-:W-:-:S04]  /*9f20*/  FADD2 R34, R34.F32x2.HI_LO, R88.F32x2.HI_LO ;  /* 0x000000582222724b */ /* 0x000fc80000000000 */
[----:B------:R-:W-:Y:S01]  /*9f30*/  FADD R133, R34, R35 ;  /* 0x0000002322857221 */ /* 0x000fe20000000000 */
[----:B------:R-:W-:Y:S06]  /*9f40*/  @P0 BRA `(.L_x_67) ;  /* 0xffffffd400cc0947 */ /* 0x000fec000383ffff */
.L_x_64:
[----:B------:R-:W-:-:S04]  /*9f50*/  VIMNMX R84, PT, PT, R84, R135, PT ;  /* 0x0000008754547248 */ /* 0x000fc80003fe0100 */
[----:B------:R-:W-:-:S13]  /*9f60*/  ISETP.GE.AND P0, PT, R84, 0x1, PT ;  /* 0x000000015400780c */ /* 0x000fda0003f06270 */
[----:B------:R-:W-:Y:S05]  /*9f70*/  @!P0 BRA `(.L_x_68) ;  /* 0x0000001c00a08947 */ /* 0x000fea0003800000 */
[----:B-1----:R-:W1:Y:S01]  /*9f80*/  S2R R155, SR_TID.X ;  /* 0x00000000009b7919 */ /* 0x002e620000002100 */
[----:B------:R-:W2:Y:S01]  /*9f90*/  S2UR UR8, SR_CgaCtaId ;  /* 0x00000000000879c3 */ /* 0x000ea20000008800 */
[----:B------:R-:W-:Y:S01]  /*9fa0*/  UIADD3 UR9, UPT, UPT, UR4, 0x120, URZ ;  /* 0x0000012004097890 */ /* 0x000fe2000fffe0ff */
[----:B------:R-:W-:Y:S01]  /*9fb0*/  IMAD.MOV R156, RZ, RZ, -R84 ;  /* 0x000000ffff9c7224 */ /* 0x000fe200078e0a54 */
[----:B------:R-:W-:Y:S01]  /*9fc0*/  UMOV UR6, URZ ;  /* 0x000000ff00067c82 */ /* 0x000fe20008000000 */
[----:B------:R-:W-:Y:S01]  /*9fd0*/  IMAD.MOV.U32 R158, RZ, RZ, R163 ;  /* 0x000000ffff9e7224 */ /* 0x000fe200078e00a3 */
[----:B------:R-:W-:Y:S01]  /*9fe0*/  UMOV UR4, 0x400 ;  /* 0x0000040000047882 */ /* 0x000fe20000000000 */
[----:B------:R-:W-:Y:S02]  /*9ff0*/  UPRMT UR9, UR7, 0x654, UR9 ;  /* 0x0000065407097896 */ /* 0x000fe40008000009 */
[----:B--2---:R-:W-:Y:S01]  /*a000*/  ULEA UR8, UR8, UR4, 0x18 ;  /* 0x0000000408087291 */ /* 0x004fe2000f8ec0ff */
[----:B-1----:R-:W-:-:S05]  /*a010*/  IMAD.U32 R154, R155, 0x10000, RZ ;  /* 0x000100009b9a7824 */ /* 0x002fca00078e00ff */
[----:B------:R-:W-:-:S04]  /*a020*/  LOP3.LUT R154, R154, 0x600000, RZ, 0xc0, !PT ;  /* 0x006000009a9a7812 */ /* 0x000fc800078ec0ff */
[C---:B------:R-:W-:Y:S02]  /*a030*/  LOP3.LUT R153, R154.reuse, 0x58, RZ, 0xfc, !PT ;  /* 0x000000589a997812 */ /* 0x040fe400078efcff */
[C---:B------:R-:W-:Y:S02]  /*a040*/  LOP3.LUT R152, R154.reuse, 0x50, RZ, 0xfc, !PT ;  /* 0x000000509a987812 */ /* 0x040fe400078efcff */
[C---:B------:R-:W-:Y:S02]  /*a050*/  LOP3.LUT R151, R154.reuse, 0x48, RZ, 0xfc, !PT ;  /* 0x000000489a977812 */ /* 0x040fe400078efcff */
[C---:B------:R-:W-:Y:S02]  /*a060*/  LOP3.LUT R150, R154.reuse, 0x60, RZ, 0xfc, !PT ;  /* 0x000000609a967812 */ /* 0x040fe400078efcff */
[C---:B------:R-:W-:Y:S02]  /*a070*/  LOP3.LUT R135, R154.reuse, 0x40, RZ, 0xfc, !PT ;  /* 0x000000409a877812 */ /* 0x040fe400078efcff */
[----:B------:R-:W-:-:S07]  /*a080*/  LOP3.LUT R2, R154, 0x20, RZ, 0xfc, !PT ;  /* 0x000000209a027812 */ /* 0x000fce00078efcff */
.L_x_71:
[----:B------:R-:W-:Y:S02]  /*a090*/  SHF.L.U32 R6, R132, 0x1f, RZ ;  /* 0x0000001f84067819 */ /* 0x000fe400000006ff */
[----:B------:R-:W-:Y:S02]  /*a0a0*/  R2UR UR4, R154 ;  /* 0x000000009a0472ca */ /* 0x000fe400000e0000 */
[----:B------:R-:W1:Y:S02]  /*a0b0*/  SYNCS.PHASECHK.TRANS64.TRYWAIT P0, [UR8+0x110], R6 ;  /* 0x00011006ff0075a7 */ /* 0x000e640008001108 */
[----:B-1----:R-:W-:Y:S11]  /*a0c0*/  @!P0 BRA `(.L_x_69) ;  /* 0x0000005000208947 */ /* 0x002ff60003800000 */
.L_x_138:
[----:B------:R-:W2:Y:S01]  /*a0d0*/  LDTM.x32 R100, tmem[UR4] ;  /* 0x00000004006479ee */ /* 0x000ea200082c0000 */
[----:B------:R-:W-:Y:S01]  /*a0e0*/  R2UR UR4, R2 ;  /* 0x00000000020472ca */ /* 0x000fe200000e0000 */
[----:B------:R-:W3:Y:S01]  /*a0f0*/  LDC R157, c[0x0][0x600] ;  /* 0x00018000ff9d7b82 */ /* 0x000ee20000000800 */
[----:B------:R-:W-:-:S11]  /*a100*/  R2UR UR5, R135 ;  /* 0x00000000870572ca */ /* 0x000fd600000e0000 */
[----:B------:R-:W4:Y:S01]  /*a110*/  LDTM.x32 R68, tmem[UR4] ;  /* 0x00000004004479ee */ /* 0x000f2200082c0000 */
[----:B------:R-:W-:Y:S01]  /*a120*/  R2UR UR4, R150 ;  /* 0x00000000960472ca */ /* 0x000fe200000e0000 */
[----:B------:R-:W5:Y:S01]  /*a130*/  LDTM.x32 R36, tmem[UR5] ;  /* 0x00000005002479ee */ /* 0x000f6200082c0000 */
[----:B--2---:R-:W-:Y:S02]  /*a140*/  FMNMX3 R137, R158, R100, R101, !PT ;  /* 0x000000649e897276 */ /* 0x004fe40007800065 */
[----:B------:R-:W-:Y:S02]  /*a150*/  FMNMX R136, R102, R103, !PT ;  /* 0x0000006766887209 */ /* 0x000fe40007800000 */
[----:B------:R-:W-:-:S07]  /*a160*/  FMNMX R139, R104, R105, !PT ;  /* 0x00000069688b7209 */ /* 0x000fce0007800000 */
[----:B-1----:R-:W1:Y:S01]  /*a170*/  LDTM.x32 R4, tmem[UR4] ;  /* 0x00000004000479ee */ /* 0x002e6200082c0000 */
[----:B------:R-:W-:Y:S02]  /*a180*/  FMNMX R138, R106, R107, !PT ;  /* 0x0000006b6a8a7209 */ /* 0x000fe40007800000 */
        /* <DEDUP_REMOVED lines=10> */
[----:B----4-:R-:W-:-:S02]  /*a230*/  FMNMX3 R137, R137, R68, R69, !PT ;  /* 0x0000004489897276 */ /* 0x010fc40007800045 */
        /* <DEDUP_REMOVED lines=15> */
[----:B-----5:R-:W-:Y:S02]  /*a330*/  FMNMX3 R137, R137, R36, R37, !PT ;  /* 0x0000002489897276 */ /* 0x020fe40007800025 */
        /* <DEDUP_REMOVED lines=15> */
[----:B-1----:R-:W-:Y:S02]  /*a430*/  FMNMX3 R137, R137, R4, R5, !PT ;  /* 0x0000000489897276 */ /* 0x002fe40007800005 */
        /* <DEDUP_REMOVED lines=15> */
[----:B------:R-:W-:-:S02]  /*a530*/  FMNMX R136, R137, R136, !PT ;  /* 0x0000008889887209 */ /* 0x000fc40007800000 */
[----:B------:R-:W-:Y:S02]  /*a540*/  FMNMX3 R139, R139, R32, R33, !PT ;  /* 0x000000208b8b7276 */ /* 0x000fe40007800021 */
[----:B------:R-:W-:Y:S02]  /*a550*/  FMNMX3 R138, R138, R34, R35, !PT ;  /* 0x000000228a8a7276 */ /* 0x000fe40007800023 */
[----:B------:R-:W-:Y:S02]  /*a560*/  R2UR UR4, R135 ;  /* 0x00000000870472ca */ /* 0x000fe400000e0000 */
[----:B------:R-:W-:-:S04]  /*a570*/  FMNMX3 R163, R136, R139, R138, !PT ;  /* 0x0000008b88a37276 */ /* 0x000fc8000780008a */
[----:B------:R-:W-:-:S04]  /*a580*/  FSETP.NEU.AND P0, PT, R163, -INF , PT ;  /* 0xff800000a300780b */ /* 0x000fc80003f0d000 */
[----:B------:R-:W-:Y:S02]  /*a590*/  FSEL R137, R163, RZ, P0 ;  /* 0x000000ffa3897208 */ /* 0x000fe40000000000 */
[----:B------:R-:W-:-:S03]  /*a5a0*/  ELECT P0, URZ, PT ;  /* 0x0000000000ff782f */ /* 0x000fc60003800000 */
[----:B------:R-:W-:-:S04]  /*a5b0*/  FADD R162, -R137, R158 ;  /* 0x0000009e89a27221 */ /* 0x000fc80000000100 */
[----:B---3--:R-:W-:-:S05]  /*a5c0*/  FMUL R162, R162, R157 ;  /* 0x0000009da2a27220 */ /* 0x008fca0000400000 */
[----:B------:R-:W-:Y:S02]  /*a5d0*/  FSETP.GE.AND P1, PT, R162, -4, PT ;  /* 0xc0800000a200780b */ /* 0x000fe40003f26000 */
[----:B------:R-:W1:Y:S02]  /*a5e0*/  MUFU.EX2 R162, R162 ;  /* 0x000000a200a27308 */ /* 0x000e640000000800 */
[C---:B------:R-:W-:Y:S02]  /*a5f0*/  FSEL R160, R158.reuse, R137, P1 ;  /* 0x000000899ea07208 */ /* 0x040fe40000800000 */
[----:B------:R-:W-:-:S03]  /*a600*/  FSEL R163, R158, R163, P1 ;  /* 0x000000a39ea37208 */ /* 0x000fc60000800000 */
[----:B------:R-:W-:-:S04]  /*a610*/  FFMA R160, -R160, R157, 8 ;  /* 0x41000000a0a07423 */ /* 0x000fc8000000019d */
[-CC-:B------:R-:W-:Y:S02]  /*a620*/  FFMA2 R136, R100.F32x2.HI_LO, R157.reuse.F32, R160.reuse.F32 ;  /* 0x0000009d64887249 */ /* 0x180fe400012000a0 */
[-CC-:B------:R-:W-:Y:S02]  /*a630*/  FFMA2 R138, R102.F32x2.HI_LO, R157.reuse.F32, R160.reuse.F32 ;  /* 0x0000009d668a7249 */ /* 0x180fe400012000a0 */
[----:B------:R-:W-:Y:S02]  /*a640*/  IMAD.SHL.U32 R103, R155, 0x4, RZ ;  /* 0x000000049b677824 */ /* 0x000fe400078e00ff */
[-CC-:B------:R-:W-:Y:S02]  /*a650*/  FFMA2 R140, R104.F32x2.HI_LO, R157.reuse.F32, R160.reuse.F32 ;  /* 0x0000009d688c7249 */ /* 0x180fe400012000a0 */
[-CC-:B------:R-:W-:Y:S01]  /*a660*/  FFMA2 R142, R106.F32x2.HI_LO, R157.reuse.F32, R160.reuse.F32 ;  /* 0x0000009d6a8e7249 */ /* 0x180fe200012000a0 */
[----:B------:R-:W-:Y:S01]  /*a670*/  MUFU.EX2 R136, R136 ;  /* 0x0000008800887308 */ /* 0x000fe20000000800 */
[-CC-:B------:R-:W-:Y:S01]  /*a680*/  FFMA2 R108, R108.F32x2.HI_LO, R157.reuse.F32, R160.reuse.F32 ;  /* 0x0000009d6c6c7249 */ /* 0x180fe200012000a0 */
[----:B------:R-:W-:Y:S01]  /*a690*/  LOP3.LUT R103, R103, 0x1fc, RZ, 0xc0, !PT ;  /* 0x000001fc67677812 */ /* 0x000fe200078ec0ff */
[-CC-:B------:R-:W-:Y:S01]  /*a6a0*/  FFMA2 R110, R110.F32x2.HI_LO, R157.reuse.F32, R160.reuse.F32 ;  /* 0x0000009d6e6e7249 */ /* 0x180fe200012000a0 */
[----:B-1----:R-:W-:Y:S01]  /*a6b0*/  FSEL R162, R162, 1, !P1 ;  /* 0x3f800000a2a27808 */ /* 0x002fe20004800000 */
[----:B------:R-:W-:-:S02]  /*a6c0*/  FFMA2 R112, R112.F32x2.HI_LO, R157.F32, R160.F32 ;  /* 0x0000009d70707249 */ /* 0x000fc400012000a0 */
        /* <DEDUP_REMOVED lines=69> */
[-CC-:B------:R-:W-:Y:S02]  /*ab20*/  FFMA2 R28, R28.F32x2.HI_LO, R157.reuse.F32, R160.reuse.F32 ;  /* 0x0000009d1c1c7249 */ /* 0x180fe400012000a0 */
[----:B------:R-:W-:Y:S01]  /*ab30*/  MUFU.EX2 R114, R114 ;  /* 0x0000007200727308 */ /* 0x000fe20000000800 */
[-CC-:B------:R-:W-:Y:S02]  /*ab40*/  FFMA2 R30, R30.F32x2.HI_LO, R157.reuse.F32, R160.reuse.F32 ;  /* 0x0000009d1e1e7249 */ /* 0x180fe400012000a0 */
[-CC-:B------:R-:W-:Y:S02]  /*ab50*/  FFMA2 R32, R32.F32x2.HI_LO, R157.reuse.F32, R160.reuse.F32 ;  /* 0x0000009d20207249 */ /* 0x180fe400012000a0 */
[----:B------:R-:W-:-:S03]  /*ab60*/  FFMA2 R34, R34.F32x2.HI_LO, R157.F32, R160.F32 ;  /* 0x0000009d22227249 */ /* 0x000fc600012000a0 */
        /* <DEDUP_REMOVED lines=31> */
[----:B------:R-:W1:Y:S01]  /*ad60*/  MUFU.EX2 R147, R147 ;  /* 0x0000009300937308 */ /* 0x000e620000000800 */
[----:B--2---:R-:W-:-:S04]  /*ad70*/  F2FP.SATFINITE.E4M3.F32.PACK_AB_MERGE_C R107, R129, R128, RZ ;  /* 0x00000080816b723e */ /* 0x004fc800048070ff */
[----:B------:R-:W-:Y:S01]  /*ad80*/  PRMT R107, R107, 0x5410, R144 ;  /* 0x000054106b6b7816 */ /* 0x000fe20000000090 */
[----:B------:R-:W-:Y:S01]  /*ad90*/  FFMA2 R144, R68.F32x2.HI_LO, R157.F32, R160.F32 ;  /* 0x0000009d44907249 */ /* 0x000fe200012000a0 */
[----:B------:R2:W-:Y:S06]  /*ada0*/  BAR.ARV R3, 0x40 ;  /* 0x000100030000751d */ /* 0x0005ec0000002000 */
[----:B------:R-:W-:Y:S01]  /*adb0*/  MUFU.EX2 R144, R144 ;  /* 0x0000009000907308 */ /* 0x000fe20000000800 */
[----:B------:R3:W-:Y:S01]  /*adc0*/  STTM.x8 tmem[UR4], R100 ;  /* 0x00000064000079ed */ /* 0x0007e200081c0004 */
[----:B------:R-:W-:-:S02]  /*add0*/  R2UR UR4, R151 ;  /* 0x00000000970472ca */ /* 0x000fc400000e0000 */
[----:B-1----:R-:W-:-:S04]  /*ade0*/  F2FP.SATFINITE.E4M3.F32.PACK_AB_MERGE_C R69, R147, R146, RZ ;  /* 0x000000929345723e */ /* 0x002fc800048070ff */
[----:B------:R-:W1:Y:S08]  /*adf0*/  MUFU.EX2 R145, R145 ;  /* 0x0000009100917308 */ /* 0x000e700000000800 */
[----:B------:R-:W-:Y:S08]  /*ae00*/  MUFU.EX2 R148, R148 ;  /* 0x0000009400947308 */ /* 0x000ff00000000800 */
[----:B------:R-:W4:Y:S01]  /*ae10*/  MUFU.EX2 R149, R149 ;  /* 0x0000009500957308 */ /* 0x000f220000000800 */
[----:B-1----:R-:W-:-:S04]  /*ae20*/  F2FP.SATFINITE.E4M3.F32.PACK_AB_MERGE_C R68, R145, R144, RZ ;  /* 0x000000909144723e */ /* 0x002fc800048070ff */
[----:B------:R-:W-:-:S03]  /*ae30*/  PRMT R68, R68, 0x5410, R69 ;  /* 0x0000541044447816 */ /* 0x000fc60000000045 */
[----:B------:R-:W-:Y:S01]  /*ae40*/  MUFU.EX2 R76, R76 ;  /* 0x0000004c004c7308 */ /* 0x000fe20000000800 */
[----:B---3--:R-:W-:-:S07]  /*ae50*/  FFMA2 R104, R38.F32x2.HI_LO, R157.F32, R160.F32 ;  /* 0x0000009d26687249 */ /* 0x008fce00012000a0 */
[----:B------:R-:W-:Y:S01]  /*ae60*/  MUFU.EX2 R100, R74 ;  /* 0x0000004a00647308 */ /* 0x000fe20000000800 */
[----:B----4-:R-:W-:Y:S01]  /*ae70*/  F2FP.SATFINITE.E4M3.F32.PACK_AB_MERGE_C R69, R149, R148, RZ ;  /* 0x000000949545723e */ /* 0x010fe200048070ff */
[----:B------:R-:W-:-:S06]  /*ae80*/  FFMA2 R106, R40.F32x2.HI_LO, R157.F32, R160.F32 ;  /* 0x0000009d286a7249 */ /* 0x000fcc00012000a0 */
[----:B------:R-:W1:Y:S08]  /*ae90*/  MUFU.EX2 R101, R75 ;  /* 0x0000004b00657308 */ /* 0x000e700000000800 */
[----:B------:R-:W3:Y:S08]  /*aea0*/  MUFU.EX2 R77, R77 ;  /* 0x0000004d004d7308 */ /* 0x000ef00000000800 */
[----:B------:R-:W-:Y:S01]  /*aeb0*/  MUFU.EX2 R78, R78 ;  /* 0x0000004e004e7308 */ /* 0x000fe20000000800 */
[----:B-1----:R-:W-:-:S04]  /*aec0*/  F2FP.SATFINITE.E4M3.F32.PACK_AB_MERGE_C R70, R101, R100, RZ ;  /* 0x000000646546723e */ /* 0x002fc800048070ff */
[----:B------:R-:W-:-:S03]  /*aed0*/  PRMT R69, R69, 0x5410, R70 ;  /* 0x0000541045457816 */ /* 0x000fc60000000046 */
        /* <DEDUP_REMOVED lines=31> */
[----:B------:R-:W-:Y:S01]  /*b0d0*/  MUFU.EX2 R98, R98 ;  /* 0x0000006200627308 */ /* 0x000fe20000000800 */
[----:B-1----:R-:W-:-:S04]  /*b0e0*/  F2FP.SATFINITE.E4M3.F32.PACK_AB_MERGE_C R75, R95, R94, RZ ;  /* 0x0000005e5f4b723e */ /* 0x002fc800048070ff */
[----:B------:R-:W-:-:S03]  /*b0f0*/  PRMT R74, R74, 0x5410, R75 ;  /* 0x000054104a4a7816 */ /* 0x000fc6000000004b */
[----:B------:R-:W1:Y:S08]  /*b100*/  MUFU.EX2 R99, R99 ;  /* 0x0000006300637308 */ /* 0x000e700000000800 */
[----:B------:R-:W3:Y:S08]  /*b110*/  MUFU.EX2 R97, R97 ;  /* 0x0000006100617308 */ /* 0x000ef00000000800 */
[----:B------:R-:W-:Y:S01]  /*b120*/  MUFU.EX2 R104, R104 ;  /* 0x0000006800687308 */ /* 0x000fe20000000800 */
[----:B-1----:R-:W-:-:S07]  /*b130*/  F2FP.SATFINITE.E4M3.F32.PACK_AB_MERGE_C R102, R99, R98, RZ ;  /* 0x000000626366723e */ /* 0x002fce00048070ff */
[----:B------:R-:W1:Y:S01]  /*b140*/  MUFU.EX2 R105, R105 ;  /* 0x0000006900697308 */ /* 0x000e620000000800 */
[----:B---3--:R-:W-:-:S04]  /*b150*/  F2FP.SATFINITE.E4M3.F32.PACK_AB_MERGE_C R75, R97, R96, RZ ;  /* 0x00000060614b723e */ /* 0x008fc800048070ff */
[----:B------:R-:W-:Y:S01]  /*b160*/  PRMT R75, R75, 0x5410, R102 ;  /* 0x000054104b4b7816 */ /* 0x000fe20000000066 */
[----:B------:R-:W-:Y:S02]  /*b170*/  FFMA2 R102, R36.F32x2.HI_LO, R157.F32, R160.F32 ;  /* 0x0000009d24667249 */ /* 0x000fe400012000a0 */
[----:B------:R-:W-:Y:S01]  /*b180*/  MUFU.EX2 R106, R106 ;  /* 0x0000006a006a7308 */ /* 0x000fe20000000800 */
[----:B------:R3:W-:Y:S01]  /*b190*/  STTM.x8 tmem[UR4], R68 ;  /* 0x00000044000079ed */ /* 0x0007e200081c0004 */
[----:B------:R-:W-:-:S06]  /*b1a0*/  R2UR UR4, R152 ;  /* 0x00000000980472ca */ /* 0x000fcc00000e0000 */
[----:B------:R-:W-:Y:S01]  /*b1b0*/  MUFU.EX2 R102, R102 ;  /* 0x0000006600667308 */ /* 0x000fe20000000800 */
[----:B-1----:R-:W-:-:S07]  /*b1c0*/  F2FP.SATFINITE.E4M3.F32.PACK_AB_MERGE_C R37, R105, R104, RZ ;  /* 0x000000686925723e */ /* 0x002fce00048070ff */
[----:B------:R-:W1:Y:S08]  /*b1d0*/  MUFU.EX2 R103, R103 ;  /* 0x0000006700677308 */ /* 0x000e700000000800 */
[----:B------:R-:W4:Y:S08]  /*b1e0*/  MUFU.EX2 R107, R107 ;  /* 0x0000006b006b7308 */ /* 0x000f300000000800 */
[----:B------:R-:W-:Y:S01]  /*b1f0*/  MUFU.EX2 R44, R44 ;  /* 0x0000002c002c7308 */ /* 0x000fe20000000800 */
[----:B-1----:R-:W-:-:S04]  /*b200*/  F2FP.SATFINITE.E4M3.F32.PACK_AB_MERGE_C R36, R103, R102, RZ ;  /* 0x000000666724723e */ /* 0x002fc800048070ff */
[----:B------:R-:W-:Y:S01]  /*b210*/  PRMT R36, R36, 0x5410, R37 ;  /* 0x0000541024247816 */ /* 0x000fe20000000025 */
[-CC-:B---3--:R-:W-:Y:S02]  /*b220*/  FFMA2 R72, R6.F32x2.HI_LO, R157.reuse.F32, R160.reuse.F32 ;  /* 0x0000009d06487249 */ /* 0x188fe400012000a0 */
        /* <DEDUP_REMOVED lines=52> */
[----:B------:R-:W-:Y:S01]  /*b570*/  R2UR UR4, R153 ;  /* 0x00000000990472ca */ /* 0x000fe200000e0000 */
[----:B------:R-:W4:Y:S05]  /*b580*/  FENCE.VIEW.ASYNC.T ;  /* 0x00000000000073c6 */ /* 0x000f2a0000000200 */
[----:B------:R-:W-:Y:S01]  /*b590*/  MUFU.EX2 R70, R70 ;  /* 0x0000004600467308 */ /* 0x000fe20000000800 */
[----:B-1----:R-:W-:-:S07]  /*b5a0*/  F2FP.SATFINITE.E4M3.F32.PACK_AB_MERGE_C R5, R73, R72, RZ ;  /* 0x000000484905723e */ /* 0x002fce00048070ff */
[----:B------:R-:W1:Y:S08]  /*b5b0*/  MUFU.EX2 R71, R71 ;  /* 0x0000004700477308 */ /* 0x000e700000000800 */
[----:B------:R-:W5:Y:S08]  /*b5c0*/  MUFU.EX2 R75, R75 ;  /* 0x0000004b004b7308 */ /* 0x000f700000000800 */
[----:B------:R-:W-:Y:S01]  /*b5d0*/  MUFU.EX2 R12, R12 ;  /* 0x0000000c000c7308 */ /* 0x000fe20000000800 */
[----:B-1----:R-:W-:-:S04]  /*b5e0*/  F2FP.SATFINITE.E4M3.F32.PACK_AB_MERGE_C R4, R71, R70, RZ ;  /* 0x000000464704723e */ /* 0x002fc800048070ff */
[----:B------:R-:W-:Y:S01]  /*b5f0*/  PRMT R4, R4, 0x5410, R5 ;  /* 0x0000541004047816 */ /* 0x000fe20000000005 */
[----:B---3--:R-:W-:Y:S02]  /*b600*/  IMAD.U32 R39, R134, -0x80000000, RZ ;  /* 0x8000000086277824 */ /* 0x008fe400078e00ff */
[----:B------:R-:W-:Y:S01]  /*b610*/  MUFU.EX2 R36, R10 ;  /* 0x0000000a00247308 */ /* 0x000fe20000000800 */
[----:B-----5:R-:W-:-:S07]  /*b620*/  F2FP.SATFINITE.E4M3.F32.PACK_AB_MERGE_C R5, R75, R74, RZ ;  /* 0x0000004a4b05723e */ /* 0x020fce00048070ff */
        /* <DEDUP_REMOVED lines=40> */
[----:B------:R-:W3:Y:S01]  /*b8b0*/  MUFU.EX2 R33, R33 ;  /* 0x0000002100217308 */ /* 0x000ee20000000800 */
[----:B-1----:R-:W-:Y:S02]  /*b8c0*/  F2FP.SATFINITE.E4M3.F32.PACK_AB_MERGE_C R38, R35, R34, RZ ;  /* 0x000000222326723e */ /* 0x002fe400048070ff */
[----:B---3--:R-:W-:-:S04]  /*b8d0*/  F2FP.SATFINITE.E4M3.F32.PACK_AB_MERGE_C R11, R33, R32, RZ ;  /* 0x00000020210b723e */ /* 0x008fc800048070ff */
[----:B------:R-:W-:Y:S01]  /*b8e0*/  PRMT R11, R11, 0x5410, R38 ;  /* 0x000054100b0b7816 */ /* 0x000fe20000000026 */
[----:B------:R-:W-:-:S04]  /*b8f0*/  IMAD.MOV.U32 R38, RZ, RZ, 0x1 ;  /* 0x00000001ff267424 */ /* 0x000fc800078e00ff */
[----:B----4-:R2:W-:Y:S01]  /*b900*/  SYNCS.ARRIVE.TRANS64.RED.ART0 RZ, [UR10], R38 ;  /* 0x00000026ffff79a7 */ /* 0x0105e2000850040a */
[----:B------:R2:W-:Y:S01]  /*b910*/  STTM.x8 tmem[UR4], R4 ;  /* 0x00000004000079ed */ /* 0x0005e200081c0004 */
[----:B------:R-:W1:Y:S02]  /*b920*/  FENCE.VIEW.ASYNC.T ;  /* 0x00000000000073c6 */ /* 0x000e640000000200 */
[----:B-1----:R-:W-:Y:S01]  /*b930*/  NOP ;  /* 0x0000000000007918 */ /* 0x002fe20000000000 */
[----:B------:R2:W-:Y:S01]  /*b940*/  @P0 SYNCS.ARRIVE.TRANS64.RED.ART0 RZ, [UR9], R38 ;  /* 0x00000026ffff09a7 */ /* 0x0005e20008500409 */
[----:B------:R-:W1:Y:S02]  /*b950*/  SYNCS.PHASECHK.TRANS64.TRYWAIT P0, [UR8+0x148], R39 ;  /* 0x00014827ff0075a7 */ /* 0x000e640008001108 */
[----:B-12---:R-:W-:Y:S05]  /*b960*/  @!P0 BRA `(.L_x_70) ;  /* 0x0000003800148947 */ /* 0x006fea0003800000 */
.L_x_140:
[----:B------:R-:W-:Y:S01]  /*b970*/  MOV R5, UR6 ;  /* 0x0000000600057c02 */ /* 0x000fe20008000f00 */
[----:B-1----:R-:W-:Y:S01]  /*b980*/  FMUL R4, R162, R133 ;  /* 0x00000085a2047220 */ /* 0x002fe20000400000 */
[----:B------:R-:W-:Y:S01]  /*b990*/  FADD2 R110, R138.F32x2.HI_LO, R110.F32x2.HI_LO ;  /* 0x0000006e8a6e724b */ /* 0x000fe20000000000 */
[----:B------:R-:W-:Y:S01]  /*b9a0*/  IADD3 R156, PT, PT, R156, 0x1, RZ ;  /* 0x000000019c9c7810 */ /* 0x000fe20007ffe0ff */
[----:B------:R-:W-:Y:S01]  /*b9b0*/  FADD2 R112, R140.F32x2.HI_LO, R112.F32x2.HI_LO ;  /* 0x000000708c70724b */ /* 0x000fe20000000000 */
[----:B------:R-:W-:Y:S01]  /*b9c0*/  LOP3.LUT R132, R132, 0x1, RZ, 0x3c, !PT ;  /* 0x0000000184847812 */ /* 0x000fe200078e3cff */
[----:B------:R-:W-:Y:S01]  /*b9d0*/  FADD2 R4, R4.F32x2.HI_LO, R136.F32x2.HI_LO ;  /* 0x000000880404724b */ /* 0x000fe20000000000 */
[----:B------:R-:W-:Y:S01]  /*b9e0*/  ISETP.NE.AND P0, PT, R156, RZ, PT ;  /* 0x000000ff9c00720c */ /* 0x000fe20003f05270 */
        /* <DEDUP_REMOVED lines=65> */
.L_x_68:
[----:B------:R-:W2:Y:S01]  /*be00*/  S2R R2, SR_TID.X ;  /* 0x0000000000027919 */ /* 0x000ea20000002100 */
[----:B------:R-:W3:Y:S01]  /*be10*/  S2UR UR4, SR_CgaCtaId ;  /* 0x00000000000479c3 */ /* 0x000ee20000008800 */
[----:B------:R-:W-:Y:S02]  /*be20*/  UMOV UR5, 0x400 ;  /* 0x0000040000057882 */ /* 0x000fe40000000000 */
[----:B---3--:R-:W-:Y:S01]  /*be30*/  ULEA UR4, UR4, UR5, 0x18 ;  /* 0x0000000504047291 */ /* 0x008fe2000f8ec0ff */
[----:B--2---:R-:W-:-:S04]  /*be40*/  SHF.L.U32 R2, R2, 0x2, RZ ;  /* 0x0000000202027819 */ /* 0x004fc800000006ff */
[----:B------:R-:W-:-:S05]  /*be50*/  LOP3.LUT R2, R2, 0x1fc, RZ, 0xc0, !PT ;  /* 0x000001fc02027812 */ /* 0x000fca00078ec0ff */
[----:B------:R3:W-:Y:S04]  /*be60*/  STS [R2+UR4+0x18c], R133 ;  /* 0x00018c8502007988 */ /* 0x0007e80008000804 */
[----:B------:R3:W-:Y:S01]  /*be70*/  STS [R2+UR4+0x38c], R163 ;  /* 0x00038ca302007988 */ /* 0x0007e20008000804 */
[----:B------:R3:W-:Y:S06]  /*be80*/  BAR.ARV R3, 0x40 ;  /* 0x000100030000751d */ /* 0x0007ec0000002000 */
.L_x_60:
[----:B---3--:R-:W3:Y:S01]  /*be90*/  S2R R2, SR_CgaCtaId ;  /* 0x0000000000027919 */ /* 0x008ee20000008800 */
[----:B--2-45:R-:W-:Y:S01]  /*bea0*/  MOV R3, 0x400 ;  /* 0x0000040000037802 */ /* 0x034fe20000000f00 */
[----:B------:R-:W-:-:S03]  /*beb0*/  IMAD.U32 R134, R134, -0x80000000, RZ ;  /* 0x8000000086867824 */ /* 0x000fc600078e00ff */
[----:B---3--:R-:W-:-:S04]  /*bec0*/  LEA R3, R2, R3, 0x18 ;  /* 0x0000000302037211 */ /* 0x008fc800078ec0ff */
[----:B------:R-:W2:Y:S02]  /*bed0*/  SYNCS.PHASECHK.TRANS64.TRYWAIT P0, [R3+URZ+0x148], R134 ;  /* 0x00014886030075a7 */ /* 0x000ea400080011ff */
[----:B--2---:R-:W-:Y:S05]  /*bee0*/  @!P0 BRA `(.L_x_72) ;  /* 0x0000003000d08947 */ /* 0x004fea0003800000 */
.L_x_142:
[----:B------:R-:W-:Y:S06]  /*bef0*/  BAR.ARV 0x2, 0x120 ;  /* 0x0084800000007b1d */ /* 0x000fec0000002000 */
[----:B------:R-:W-:Y:S05]  /*bf00*/  BRA `(.L_x_73) ;  /* 0x0000000000347947 */ /* 0x000fea0003800000 */
.L_x_58:
[----:B------:R-:W-:Y:S05]  /*bf10*/  @P0 BRA `(.L_x_74) ;  /* 0x00000000002c0947 */ /* 0x000fea0003800000 */
[----:B------:R-:W1:Y:S01]  /*bf20*/  S2UR UR5, SR_CgaCtaId ;  /* 0x00000000000579c3 */ /* 0x000e620000008800 */
[----:B------:R-:W-:Y:S01]  /*bf30*/  UMOV UR6, 0x400 ;  /* 0x0000040000067882 */ /* 0x000fe20000000000 */
[----:B------:R-:W-:Y:S01]  /*bf40*/  UMOV UR4, 0x20 ;  /* 0x0000002000047882 */ /* 0x000fe20000000000 */
[----:B------:R-:W-:Y:S01]  /*bf50*/  ELECT P0, URZ, PT ;  /* 0x0000000000ff782f */ /* 0x000fe20003800000 */
[----:B---3-5:R-:W-:-:S04]  /*bf60*/  UIADD3 UR8, UPT, UPT, -UR4, 0x100000, URZ ;  /* 0x0010000004087890 */ /* 0x028fc8000fffe1ff */
[----:B------:R-:W-:Y:S02]  /*bf70*/  USHF.L.U32 UR9, UR8, 0xb, URZ ;  /* 0x0000000b08097899 */ /* 0x000fe400080006ff */
[----:B------:R-:W-:Y:S02]  /*bf80*/  USHF.L.U32 UR8, UR8, 0x1, URZ ;  /* 0x0000000108087899 */ /* 0x000fe400080006ff */
[----:B-1----:R-:W-:Y:S01]  /*bf90*/  ULEA UR5, UR5, UR6, 0x18 ;  /* 0x0000000605057291 */ /* 0x002fe2000f8ec0ff */
[----:B------:R-:W1:Y:S11]  /*bfa0*/  FENCE.VIEW.ASYNC.S ;  /* 0x00000000000073c6 */ /* 0x000e760000000000 */
[----:B-1----:R1:W3:Y:S01]  /*bfb0*/  SYNCS.EXCH.64 URZ, [UR5+0x180], UR8 ;  /* 0x0001800805ff75b2 */ /* 0x0022e20008000100 */
[----:B------:R-:W-:Y:S01]  /*bfc0*/  NOP ;  /* 0x0000000000007918 */ /* 0x000fe20000000000 */
.L_x_74:
[----:B------:R-:W-:Y:S01]  /*bfd0*/  NOP ;  /* 0x0000000000007918 */ /* 0x000fe20000000000 */
.L_x_73:
[C---:B------:R-:W-:Y:S02]  /*bfe0*/  ISETP.NE.AND P0, PT, R0.reuse, 0xc, PT ;  /* 0x0000000c0000780c */ /* 0x040fe40003f05270 */
[----:B------:R-:W-:-:S04]  /*bff0*/  LOP3.LUT R2, R0, 0xfffffffc, RZ, 0xc0, !PT ;  /* 0xfffffffc00027812 */ /* 0x000fc800078ec0ff */
[----:B------:R-:W-:-:S07]  /*c000*/  ISETP.NE.AND P1, PT, R2, 0x8, PT ;  /* 0x000000080200780c */ /* 0x000fce0003f25270 */
[----:B------:R-:W-:Y:S06]  /*c010*/  @P0 BRA `(.L_x_75) ;  /* 0x00000000002c0947 */ /* 0x000fec0003800000 */
[----:B-1----:R-:W1:Y:S01]  /*c020*/  S2UR UR5, SR_CgaCtaId ;  /* 0x00000000000579c3 */ /* 0x002e620000008800 */
        /* <DEDUP_REMOVED lines=10> */
.L_x_75:
[----:B------:R-:W-:Y:S01]  /*c0d0*/  NOP ;  /* 0x0000000000007918 */ /* 0x000fe20000000000 */
[----:B------:R-:W-:Y:S05]  /*c0e0*/  @P1 BRA `(.L_x_76) ;  /* 0x0000002000dc1947 */ /* 0x000fea0003800000 */
[----:B------:R-:W-:-:S08]  /*c0f0*/  NOP ;  /* 0x0000000000007918 */ /* 0x000fd00000000000 */
[----:B------:R-:W1:-:S00]  /*c100*/  USETMAXREG.DEALLOC.CTAPOOL 0x50 ;  /* 0x00000050000079c8 */ /* 0x000e4000080e0500 */
[----:B------:R-:W2:Y:S01]  /*c110*/  S2UR UR6, SR_CTAID.X ;  /* 0x00000000000679c3 */ /* 0x000ea20000002500 */
[----:B------:R-:W2:Y:S01]  /*c120*/  LDCU UR4, c[0x0][0x640] ;  /* 0x0000c800ff0477ac */ /* 0x000ea20008000800 */
[----:B-1----:R-:W1:Y:S01]  /*c130*/  S2R R37, SR_TID.X ;  /* 0x0000000000257919 */ /* 0x002e620000002100 */
[----:B------:R-:W-:Y:S02]  /*c140*/  IMAD.MOV.U32 R2, RZ, RZ, 0x1 ;  /* 0x00000001ff027424 */ /* 0x000fe400078e00ff */
[----:B------:R-:W-:Y:S01]  /*c150*/  HFMA2 R6, -RZ, RZ, 0, 5.9604644775390625e-08 ;  /* 0x00000001ff067431 */ /* 0x000fe200000001ff */
[----:B---3-5:R-:W3:Y:S02]  /*c160*/  LDCU UR8, c[0x0][0x654] ;  /* 0x0000ca80ff0877ac */ /* 0x028ee40008000800 */
[----:B------:R-:W5:Y:S01]  /*c170*/  S2UR UR11, SR_CgaCtaId ;  /* 0x00000000000b79c3 */ /* 0x000f620000008800 */
[----:B------:R-:W4:Y:S01]  /*c180*/  LDCU UR10, c[0x0][0x63c] ;  /* 0x0000c780ff0a77ac */ /* 0x000f220008000800 */
[----:B--2---:R-:W-:-:S07]  /*c190*/  UIMAD.WIDE.U32 UR4, UR6, UR4, URZ ;  /* 0x00000004060472a5 */ /* 0x004fce000f8e00ff */
[----:B------:R-:W-:Y:S02]  /*c1a0*/  UMOV UR9, UR5 ;  /* 0x0000000500097c82 */ /* 0x000fe40008000000 */
[----:B------:R-:W-:Y:S01]  /*c1b0*/  UIADD3 UR4, UPT, UPT, -UR9, UR6, URZ ;  /* 0x0000000609047290 */ /* 0x000fe2000fffe1ff */
[C---:B-1----:R-:W-:Y:S01]  /*c1c0*/  IMAD.SHL.U32 R38, R37.reuse, 0x40, RZ ;  /* 0x0000004025267824 */ /* 0x042fe200078e00ff */
[----:B------:R-:W-:Y:S02]  /*c1d0*/  LOP3.LUT R36, R37, 0x7f, RZ, 0xc0, !PT ;  /* 0x0000007f25247812 */ /* 0x000fe400078ec0ff */
[----:B------:R-:W-:Y:S02]  /*c1e0*/  USHF.R.U32.HI UR4, URZ, UR23, UR4 ;  /* 0x00000017ff047299 */ /* 0x000fe40008011604 */
[----:B------:R-:W-:Y:S02]  /*c1f0*/  LOP3.LUT R38, R38, 0x7c0, RZ, 0xc0, !PT ;  /* 0x000007c026267812 */ /* 0x000fe400078ec0ff */
[----:B------:R-:W-:Y:S01]  /*c200*/  UIADD3 UR9, UPT, UPT, UR9, UR4, URZ ;  /* 0x0000000409097290 */ /* 0x000fe2000fffe0ff */
[----:B----4-:R-:W-:-:S03]  /*c210*/  SHF.R.U32.HI R3, RZ, 0x5, R36 ;  /* 0x00000005ff037819 */ /* 0x010fc60000011624 */
[----:B------:R-:W-:Y:S02]  /*c220*/  USHF.R.U32.HI UR22, URZ, UR22, UR9 ;  /* 0x00000016ff167299 */ /* 0x000fe40008011609 */
[----:B------:R-:W-:Y:S01]  /*c230*/  IMAD R38, R3, 0x800, R38 ;  /* 0x0000080003267824 */ /* 0x000fe200078e0226 */
[----:B------:R-:W1:Y:S01]  /*c240*/  LDCU.64 UR4, c[0x0][0x630] ;  /* 0x0000c600ff0477ac */ /* 0x000e620008000a00 */
[----:B---3--:R-:W-:Y:S02]  /*c250*/  UISETP.GE.AND UP0, UPT, UR22, UR8, UPT ;  /* 0x000000081600728c */ /* 0x008fe4000bf06270 */
[----:B------:R-:W-:Y:S02]  /*c260*/  UIADD3 UR8, UPT, UPT, -UR22, URZ, URZ ;  /* 0x000000ff16087290 */ /* 0x000fe4000fffe1ff */
[----:B------:R-:W-:Y:S02]  /*c270*/  USEL UR15, UR31, UR15, !UP0 ;  /* 0x0000000f1f0f7287 */ /* 0x000fe4000c000000 */
[----:B------:R-:W-:-:S02]  /*c280*/  UIMAD UR10, UR8, UR10, UR6 ;  /* 0x0000000a080a72a4 */ /* 0x000fc4000f8e0206 */
[----:B------:R-:W-:-:S03]  /*c290*/  USEL UR14, UR30, UR14, !UP0 ;  /* 0x0000000e1e0e7287 */ /* 0x000fc6000c000000 */
[----:B-1----:R-:W1:Y:S01]  /*c2a0*/  @UP0 LDCU UR5, c[0x0][0x64c] ;  /* 0x0000c980ff0507ac */ /* 0x002e620008000800 */
[----:B------:R-:W2:Y:S01]  /*c2b0*/  @UP0 LDCU UR4, c[0x0][0x648] ;  /* 0x0000c900ff0407ac */ /* 0x000ea20008000800 */
[----:B------:R-:W-:Y:S02]  /*c2c0*/  ULOP3.LUT UR14, UR14, 0xff, URZ, 0xc0, !UPT ;  /* 0x000000ff0e0e7892 */ /* 0x000fe4000f8ec0ff */
[----:B-1----:R-:W-:Y:S02]  /*c2d0*/  UIMAD.WIDE.U32 UR8, UR10, UR5, URZ ;  /* 0x000000050a0872a5 */ /* 0x002fe4000f8e00ff */
[----:B------:R-:W-:-:S05]  /*c2e0*/  ULOP3.LUT UR5, UR15, 0xff, URZ, 0xc0, !UPT ;  /* 0x000000ff0f057892 */ /* 0x000fca000f8ec0ff */
[----:B------:R-:W-:Y:S02]  /*c2f0*/  UMOV UR12, UR9 ;  /* 0x00000009000c7c82 */ /* 0x000fe40008000000 */
[----:B------:R-:W-:-:S04]  /*c300*/  UIADD3 UR8, UPT, UPT, UR10, -UR12, URZ ;  /* 0x8000000c0a087290 */ /* 0x000fc8000fffe0ff */
[----:B------:R-:W-:-:S04]  /*c310*/  USHF.R.U32.HI UR5, URZ, UR5, UR8 ;  /* 0x00000005ff057299 */ /* 0x000fc80008011608 */
[----:B------:R-:W-:Y:S01]  /*c320*/  UIADD3 UR5, UPT, UPT, UR12, UR5, URZ ;  /* 0x000000050c057290 */ /* 0x000fe2000fffe0ff */
[----:B------:R-:W1:Y:S02]  /*c330*/  LDCU UR12, c[0x0][0x628] ;  /* 0x0000c500ff0c77ac */ /* 0x000e640008000800 */
[----:B------:R-:W3:Y:S01]  /*c340*/  LDCU.64 UR8, c[0x0][0x620] ;  /* 0x0000c400ff0877ac */ /* 0x000ee20008000a00 */
[----:B------:R-:W-:-:S04]  /*c350*/  USHF.R.U32.HI UR5, URZ, UR14, UR5 ;  /* 0x0000000eff057299 */ /* 0x000fc80008011605 */
[----:B------:R-:W-:-:S04]  /*c360*/  UIADD3 UR13, UPT, UPT, -UR5, URZ, URZ ;  /* 0x000000ff050d7290 */ /* 0x000fc8000fffe1ff */
[----:B--2---:R-:W-:-:S04]  /*c370*/  UIMAD UR4, UR4, UR13, UR10 ;  /* 0x0000000d040472a4 */ /* 0x004fc8000f8e020a */
[----:B---3--:R-:W-:-:S03]  /*c380*/  UIMAD UR8, UR22, UR8, UR4 ;  /* 0x00000008160872a4 */ /* 0x008fc6000f8e0204 */
[----:B------:R-:W-:Y:S01]  /*c390*/  UMOV UR4, 0x400 ;  /* 0x0000040000047882 */ /* 0x000fe20000000000 */
[----:B-1----:R-:W-:Y:S02]  /*c3a0*/  UIMAD.WIDE.U32 UR14, UR8, UR12, URZ ;  /* 0x0000000c080e72a5 */ /* 0x002fe4000f8e00ff */
[----:B-----5:R-:W-:-:S04]  /*c3b0*/  ULEA UR4, UR11, UR4, 0x18 ;  /* 0x000000040b047291 */ /* 0x020fc8000f8ec0ff */
[----:B------:R-:W-:Y:S01]  /*c3c0*/  UIADD3 UR12, UPT, UPT, UR4, 0x118, URZ ;  /* 0x00000118040c7890 */ /* 0x000fe2000fffe0ff */
[----:B------:R-:W-:Y:S02]  /*c3d0*/  UMOV UR11, UR15 ;  /* 0x0000000f000b7c82 */ /* 0x000fe40008000000 */
[----:B------:R-:W-:Y:S02]  /*c3e0*/  UIADD3 UR10, UPT, UPT, UR8, -UR11, URZ ;  /* 0x8000000b080a7290 */ /* 0x000fe4000fffe0ff */
[----:B------:R-:W-:Y:S01]  /*c3f0*/  UPRMT UR7, UR7, 0x654, UR12 ;  /* 0x0000065407077896 */ /* 0x000fe2000800000c */
[----:B------:R-:W-:Y:S01]  /*c400*/  BAR.SYNC.DEFER_BLOCKING 0x2, 0x120 ;  /* 0x0084800000007b1d */ /* 0x000fe20000010000 */
[----:B------:R-:W-:-:S04]  /*c410*/  USHF.R.U32.HI UR39, URZ, UR39, UR10 ;  /* 0x00000027ff277299 */ /* 0x000fc8000801160a */
[----:B------:R-:W-:-:S03]  /*c420*/  UIADD3 UR39, UPT, UPT, UR11, UR39, URZ ;  /* 0x000000270b277290 */ /* 0x000fc6000fffe0ff */
[----:B------:R-:W1:Y:S01]  /*c430*/  LDCU UR10, c[0x0][0x60c] ;  /* 0x0000c180ff0a77ac */ /* 0x000e620008000800 */
[----:B------:R-:W-:-:S04]  /*c440*/  USHF.R.U32.HI UR38, URZ, UR38, UR39 ;  /* 0x00000026ff267299 */ /* 0x000fc80008011627 */
[----:B------:R-:W-:-:S04]  /*c450*/  UIADD3 UR15, UPT, UPT, -UR38, URZ, URZ ;  /* 0x000000ff260f7290 */ /* 0x000fc8000fffe1ff */
[----:B------:R-:W-:Y:S01]  /*c460*/  UIMAD UR15, UR15, UR9, UR8 ;  /* 0x000000090f0f72a4 */ /* 0x000fe2000f8e0208 */
[----:B------:R2:W-:Y:S01]  /*c470*/  SYNCS.ARRIVE.TRANS64.RED.ART0 RZ, [UR7], R2 ;  /* 0x00000002ffff79a7 */ /* 0x0005e20008500407 */
[----:B-1----:R-:W-:-:S09]  /*c480*/  UISETP.GE.AND UP0, UPT, UR6, UR10, UPT ;  /* 0x0000000a0600728c */ /* 0x002fd2000bf06270 */
[----:B------:R-:W-:Y:S05]  /*c490*/  BRA.U UP0, `(.L_x_77) ;  /* 0x0000001d00dc7547 */ /* 0x000fea000b800000 */
[----:B------:R-:W1:Y:S01]  /*c4a0*/  LDCU UR8, c[0x0][0x614] ;  /* 0x0000c280ff0877ac */ /* 0x000e620008000800 */
[----:B------:R-:W-:Y:S01]  /*c4b0*/  LOP3.LUT R41, R0, 0x3, RZ, 0xc0, !PT ;  /* 0x0000000300297812 */ /* 0x000fe200078ec0ff */
[----:B------:R-:W-:Y:S01]  /*c4c0*/  IMAD.SHL.U32 R3, R3, 0x200000, RZ ;  /* 0x0020000003037824 */ /* 0x000fe200078e00ff */
[----:B------:R-:W-:Y:S01]  /*c4d0*/  MOV R39, UR4 ;  /* 0x0000000400277c02 */ /* 0x000fe20008000f00 */
[----:B------:R-:W3:Y:S02]  /*c4e0*/  LDCU UR14, c[0x0][0x38c] ;  /* 0x00007180ff0e77ac */ /* 0x000ee40008000800 */
[----:B------:R-:W-:Y:S01]  /*c4f0*/  VIADD R41, R41, 0x3 ;  /* 0x0000000329297836 */ /* 0x000fe20000000000 */
[----:B------:R-:W-:Y:S01]  /*c500*/  IADD3 R38, PT, PT, R39, 0x800, R38 ;  /* 0x0000080027267810 */ /* 0x000fe20007ffe026 */
[----:B------:R-:W4:Y:S03]  /*c510*/  LDCU UR13, c[0x0][0x380] ;  /* 0x00007000ff0d77ac */ /* 0x000f260008000800 */
[----:B------:R5:W-:Y:S06]  /*c520*/  BAR.SYNC.DEFER_BLOCKING R41, 0x40 ;  /* 0x000100290000751d */ /* 0x000bec0000010000 */
[----:B------:R-:W-:Y:S01]  /*c530*/  UMOV UR16, 0x0 ;  /* 0x0000000000107882 */ /* 0x000fe20000000000 */
[----:B-1----:R-:W-:Y:S01]  /*c540*/  UIADD3 UR8, UPT, UPT, -UR5, UR8, URZ ;  /* 0x0000000805087290 */ /* 0x002fe2000fffe1ff */
[----:B------:R-:W-:Y:S01]  /*c550*/  UMOV UR17, 0x1 ;  /* 0x0000000100117882 */ /* 0x000fe20000000000 */
[----:B---3--:R-:W-:-:S02]  /*c560*/  UIADD3 UR9, UPT, UPT, UR14, -0x1, URZ ;  /* 0xffffffff0e097890 */ /* 0x008fc4000fffe0ff */
[----:B------:R-:W-:Y:S02]  /*c570*/  UIADD3 UR10, UPT, UPT, -UR14, URZ, URZ ;  /* 0x000000ff0e0a7290 */ /* 0x000fe4000fffe1ff */
[----:B----4-:R-:W-:Y:S02]  /*c580*/  UIADD3 UR13, UPT, UPT, UR14, -UR13, URZ ;  /* 0x8000000d0e0d7290 */ /* 0x010fe4000fffe0ff */
[----:B------:R-:W-:Y:S02]  /*c590*/  USHF.R.S32.HI UR10, URZ, 0x1f, UR10 ;  /* 0x0000001fff0a7899 */ /* 0x000fe4000801140a */
[----:B------:R-:W-:Y:S02]  /*c5a0*/  ULEA UR13, UR8, UR13, 0x7 ;  /* 0x0000000d080d7291 */ /* 0x000fe4000f8e38ff */
[----:B------:R-:W-:Y:S02]  /*c5b0*/  USHF.R.S32.HI UR8, URZ, 0x1f, UR9 ;  /* 0x0000001fff087899 */ /* 0x000fe40008011409 */
[----:B------:R-:W-:Y:S01]  /*c5c0*/  UIADD3 UR11, UPT, UPT, -UR13, URZ, URZ ;  /* 0x000000ff0d0b7290 */ /* 0x000fe2000fffe1ff */
[----:B------:R5:W-:Y:S01]  /*c5d0*/  SYNCS.ARRIVE.TRANS64.ART0 RZ, [UR4+0x148], R2 ;  /* 0x00014802ffff79a7 */ /* 0x000be20008500004 */
[----:B------:R-:W-:-:S02]  /*c5e0*/  UIADD3 UR12, UPT, UPT, UR13, -0x1, URZ ;  /* 0xffffffff0d0c7890 */ /* 0x000fc4000fffe0ff */
[----:B------:R-:W-:Y:S02]  /*c5f0*/  USHF.R.S32.HI UR11, URZ, 0x1f, UR11 ;  /* 0x0000001fff0b7899 */ /* 0x000fe4000801140b */
[----:B------:R-:W-:Y:S02]  /*c600*/  UISETP.GT.AND UP0, UPT, UR14, URZ, UPT ;  /* 0x000000ff0e00728c */ /* 0x000fe4000bf04270 */
[----:B------:R-:W-:Y:S02]  /*c610*/  ULEA.HI UR8, UR8, UR9, URZ, 0x7 ;  /* 0x0000000908087291 */ /* 0x000fe4000f8f38ff */
[----:B------:R-:W-:Y:S02]  /*c620*/  ULEA.HI UR10, UR10, -UR14, URZ, 0x7 ;  /* 0x8000000e0a0a7291 */ /* 0x000fe4000f8f38ff */
[----:B------:R-:W-:Y:S02]  /*c630*/  USHF.R.S32.HI UR9, URZ, 0x1f, UR12 ;  /* 0x0000001fff097899 */ /* 0x000fe4000801140c */
[----:B------:R-:W-:-:S02]  /*c640*/  ULEA.HI UR11, UR11, -UR13, URZ, 0x7 ;  /* 0x8000000d0b0b7291 */ /* 0x000fc4000f8f38ff */
[----:B------:R-:W-:Y:S02]  /*c650*/  UISETP.GT.AND UP1, UPT, UR13, URZ, UPT ;  /* 0x000000ff0d00728c */ /* 0x000fe4000bf24270 */
[----:B------:R-:W-:Y:S02]  /*c660*/  USHF.R.S32.HI UR10, URZ, 0x7, UR10 ;  /* 0x00000007ff0a7899 */ /* 0x000fe4000801140a */
[----:B------:R-:W-:Y:S02]  /*c670*/  ULEA.HI UR9, UR9, UR12, URZ, 0x7 ;  /* 0x0000000c09097291 */ /* 0x000fe4000f8f38ff */
[----:B------:R-:W-:Y:S02]  /*c680*/  USHF.R.S32.HI UR11, URZ, 0x7, UR11 ;  /* 0x00000007ff0b7899 */ /* 0x000fe4000801140b */
[----:B------:R-:W-:Y:S02]  /*c690*/  @UP0 UIMAD.WIDE UR18, UR8, 0x2000000, UR16 ;  /* 0x02000000081208a5 */ /* 0x000fe4000f8e0210 */
[----:B------:R-:W-:-:S02]  /*c6a0*/  ULEA.HI.SX32 UR9, UR9, 0x1, 0x19 ;  /* 0x0000000109097891 */ /* 0x000fc4000f8fcaff */
[----:B------:R-:W-:Y:S02]  /*c6b0*/  UIADD3 UR11, UPT, UPT, -UR11, URZ, URZ ;  /* 0x000000ff0b0b7290 */ /* 0x000fe4000fffe1ff */
[----:B------:R-:W-:-:S05]  /*c6c0*/  UIADD3 UR10, UPT, UPT, -UR10, URZ, URZ ;  /* 0x000000ff0a0a7290 */ /* 0x000fca000fffe1ff */
[----:B------:R-:W-:Y:S02]  /*c6d0*/  @!UP1 UMOV UR9, UR11 ;  /* 0x0000000b00099c82 */ /* 0x000fe40008000000 */
[----:B------:R-:W-:Y:S02]  /*c6e0*/  @UP0 UMOV UR10, UR19 ;  /* 0x00000013000a0c82 */ /* 0x000fe40008000000 */
[----:B------:R-:W-:-:S04]  /*c6f0*/  UISETP.LT.AND UP0, UPT, UR9, UR10, UPT ;  /* 0x0000000a0900728c */ /* 0x000fc8000bf01270 */
[----:B------:R-:W-:-:S04]  /*c700*/  USEL UR10, UR9, UR10, UP0 ;  /* 0x0000000a090a7287 */ /* 0x000fc80008000000 */
[----:B------:R-:W-:-:S09]  /*c710*/  UISETP.GE.AND UP0, UPT, UR10, 0x2, UPT ;  /* 0x000000020a00788c */ /* 0x000fd2000bf06270 */
[----:B-----5:R-:W-:Y:S05]  /*c720*/  BRA.U !UP0, `(.L_x_78) ;  /* 0x0000000908207547 */ /* 0x020fea000b800000 */
[----:B------:R-:W-:Y:S01]  /*c730*/  LEA R40, R36, UR4, 0x2 ;  /* 0x0000000424287c11 */ /* 0x000fe2000f8e10ff */
[----:B------:R-:W-:-:S12]  /*c740*/  UIADD3 UR10, UPT, UPT, -UR10, URZ, URZ ;  /* 0x000000ff0a0a7290 */ /* 0x000fd8000fffe1ff */
.L_x_80:
[----:B-1----:R1:W-:Y:S06]  /*c750*/  BAR.SYNC.DEFER_BLOCKING R41, 0x40 ;  /* 0x000100290000751d */ /* 0x0023ec0000010000 */
[----:B---3--:R-:W3:Y:S02]  /*c760*/  LDS R42, [R40+0x18c] ;  /* 0x00018c00282a7984 */ /* 0x008ee40000000800 */
[----:B---3--:R-:W-:-:S13]  /*c770*/  FSETP.GEU.AND P0, PT, R42, 1, PT ;  /* 0x3f8000002a00780b */ /* 0x008fda0003f0e000 */
[----:B------:R-:W-:-:S04]  /*c780*/  VOTE.ANY R4, PT, !P0 ;  /* 0x0000000000047806 */ /* 0x000fc800040e0100 */
[----:B------:R-:W-:-:S13]  /*c790*/  ISETP.NE.AND P0, PT, R4, RZ, PT ;  /* 0x000000ff0400720c */ /* 0x000fda0003f05270 */
[----:B-1----:R-:W-:Y:S05]  /*c7a0*/  @!P0 BRA `(.L_x_79) ;  /* 0x0000000400ec8947 */ /* 0x002fea0003800000 */
[C---:B------:R-:W-:Y:S02]  /*c7b0*/  R2UR UR8, R3.reuse ;  /* 0x00000000030872ca */ /* 0x040fe400000e0000 */
[----:B------:R-:W-:-:S11]  /*c7c0*/  R2UR UR9, R3 ;  /* 0x00000000030972ca */ /* 0x000fd600000e0000 */
[----:B------:R-:W1:Y:S02]  /*c7d0*/  LDTM.x16 R20, tmem[UR8+0x100] ;  /* 0x00010008001479ee */ /* 0x000e640008240000 */
[-C--:B-1----:R-:W-:Y:S02]  /*c7e0*/  FMUL2 R20, R20.F32x2.HI_LO, R42.reuse.F32 ;  /* 0x0000002a1414724a */ /* 0x082fe40001000000 */
[-C--:B------:R-:W-:Y:S02]  /*c7f0*/  FMUL2 R22, R22.F32x2.HI_LO, R42.reuse.F32 ;  /* 0x0000002a1616724a */ /* 0x080fe40001000000 */
[-C--:B------:R-:W-:Y:S02]  /*c800*/  FMUL2 R24, R24.F32x2.HI_LO, R42.reuse.F32 ;  /* 0x0000002a1818724a */ /* 0x080fe40001000000 */
[-C--:B------:R-:W-:Y:S02]  /*c810*/  FMUL2 R26, R26.F32x2.HI_LO, R42.reuse.F32 ;  /* 0x0000002a1a1a724a */ /* 0x080fe40001000000 */
[----:B------:R-:W-:-:S02]  /*c820*/  FMUL2 R28, R28.F32x2.HI_LO, R42.F32 ;  /* 0x0000002a1c1c724a */ /* 0x000fc40001000000 */
[-C--:B------:R-:W-:Y:S02]  /*c830*/  FMUL2 R30, R30.F32x2.HI_LO, R42.reuse.F32 ;  /* 0x0000002a1e1e724a */ /* 0x080fe40001000000 */
[-C--:B------:R-:W-:Y:S02]  /*c840*/  FMUL2 R32, R32.F32x2.HI_LO, R42.reuse.F32 ;  /* 0x0000002a2020724a */ /* 0x080fe40001000000 */
[----:B------:R-:W-:-:S04]  /*c850*/  FMUL2 R34, R34.F32x2.HI_LO, R42.F32 ;  /* 0x0000002a2222724a */ /* 0x000fc80001000000 */
[----:B------:R-:W-:Y:S01]  /*c860*/  STTM.x16 tmem[UR9+0x100], R20 ;  /* 0x00010014000079ed */ /* 0x000fe20008240009 */
        /* <DEDUP_REMOVED lines=109> */
[----:B------:R1:W-:Y:S01]  /*cf40*/  STTM.x16 tmem[UR8+0x1b0], R4 ;  /* 0x0001b004000079ed */ /* 0x0003e20008240008 */
[----:B------:R-:W3:Y:S02]  /*cf50*/  FENCE.VIEW.ASYNC.T ;  /* 0x00000000000073c6 */ /* 0x000ee40000000200 */
.L_x_79:
[----:B---3--:R3:W-:Y:S01]  /*cf60*/  SYNCS.ARRIVE.TRANS64.RED.ART0 RZ, [UR7], R2 ;  /* 0x00000002ffff79a7 */ /* 0x0087e20008500407 */
[----:B------:R-:W-:-:S04]  /*cf70*/  UIADD3 UR10, UPT, UPT, UR10, 0x1, URZ ;  /* 0x000000010a0a7890 */ /* 0x000fc8000fffe0ff */
[----:B------:R-:W-:Y:S01]  /*cf80*/  UISETP.NE.AND UP0, UPT, UR10, -0x1, UPT ;  /* 0xffffffff0a00788c */ /* 0x000fe2000bf05270 */
[----:B------:R3:W-:Y:S08]  /*cf90*/  SYNCS.ARRIVE.TRANS64.ART0 RZ, [UR4+0x148], R2 ;  /* 0x00014802ffff79a7 */ /* 0x0007f00008500004 */
[----:B------:R-:W-:Y:S05]  /*cfa0*/  BRA.U UP0, `(.L_x_80) ;  /* 0xfffffff500e87547 */ /* 0x000fea000b83ffff */
.L_x_78:
[----:B------:R4:W-:Y:S01]  /*cfb0*/  BAR.SYNC.DEFER_BLOCKING R41, 0x40 ;  /* 0x000100290000751d */ /* 0x0009e20000010000 */
[----:B-1----:R-:W-:Y:S02]  /*cfc0*/  LEA R5, R36, UR4, 0x2 ;  /* 0x0000000424057c11 */ /* 0x002fe4000f8e10ff */
[----:B------:R-:W-:-:S03]  /*cfd0*/  MOV R4, 0x80000000 ;  /* 0x8000000000047802 */ /* 0x000fc60000000f00 */
[----:B------:R4:W1:Y:S04]  /*cfe0*/  LDS R53, [R5+0x18c] ;  /* 0x00018c0005357984 */ /* 0x0008680000000800 */
[----:B------:R4:W5:Y:S01]  /*cff0*/  LDS R52, [R5+0x38c] ;  /* 0x00038c0005347984 */ /* 0x0009620000000800 */
[----:B------:R4:W-:Y:S01]  /*d000*/  SYNCS.ARRIVE.TRANS64.ART0 RZ, [UR4+0x148], R2 ;  /* 0x00014802ffff79a7 */ /* 0x0009e20008500004 */
[----:B------:R-:W2:Y:S02]  /*d010*/  SYNCS.PHASECHK.TRANS64.TRYWAIT P0, [UR4+0x130], RZ ;  /* 0x000130ffff0075a7 */ /* 0x000ea40008001104 */
[----:B-12-45:R-:W-:Y:S05]  /*d020*/  @!P0 BRA `(.L_x_81) ;  /* 0x0000002000988947 */ /* 0x036fea0003800000 */
.L_x_143:
[----:B------:R-:W2:Y:S01]  /*d030*/  SYNCS.PHASECHK.TRANS64.TRYWAIT P1, [UR4+0x158], R4 ;  /* 0x00015804ff0075a7 */ /* 0x000ea20008021104 */
[----:B------:R-:W-:Y:S02]  /*d040*/  FSETP.NE.AND P0, PT, R53, RZ, PT ;  /* 0x000000ff3500720b */ /* 0x000fe40003f05000 */
[----:B------:R-:W-:Y:S02]  /*d050*/  R2UR UR8, R3 ;  /* 0x00000000030872ca */ /* 0x000fe400000e0000 */
[----:B------:R-:W-:Y:S01]  /*d060*/  FSEL R40, R53, 1, P0 ;  /* 0x3f80000035287808 */ /* 0x000fe20000000000 */
[----:B--2---:R-:W-:-:S12]  /*d070*/  @!P1 BRA `(.L_x_82) ;  /* 0x0000002000989947 */ /* 0x004fd80003800000 */
.L_x_145:
[----:B--2---:R-:W2:Y:S01]  /*d080*/  LDTM.x32 R4, tmem[UR8+0x100] ;  /* 0x00010008000479ee */ /* 0x004ea200082c0000 */
[----:B-1----:R-:W2:Y:S01]  /*d090*/  MUFU.RCP R39, R40 ;  /* 0x0000002800277308 */ /* 0x002ea20000001000 */
[----:B------:R-:W-:Y:S01]  /*d0a0*/  R2UR UR8, R3 ;  /* 0x00000000030872ca */ /* 0x000fe200000e0000 */
[----:B------:R-:W-:Y:S01]  /*d0b0*/  IMAD.MOV.U32 R56, RZ, RZ, 0x10 ;  /* 0x00000010ff387424 */ /* 0x000fe200078e00ff */
[----:B------:R-:W-:Y:S01]  /*d0c0*/  SHF.R.U32.HI R55, RZ, 0x3, R38 ;  /* 0x00000003ff377819 */ /* 0x000fe20000011626 */
[----:B------:R-:W1:Y:S01]  /*d0d0*/  LDCU UR9, c[0x0][0x614] ;  /* 0x0000c280ff0977ac */ /* 0x000e620008000800 */
[C---:B------:R-:W-:Y:S01]  /*d0e0*/  LOP3.LUT P1, RZ, R37.reuse, 0x4, RZ, 0xc0, !PT ;  /* 0x0000000425ff7812 */ /* 0x040fe2000782c0ff */
[----:B------:R-:W-:Y:S01]  /*d0f0*/  BSSY.RECONVERGENT B0, `(.L_x_77) ;  /* 0x0000131000007945 */ /* 0x000fe20003800200 */
[----:B------:R-:W-:Y:S01]  /*d100*/  LOP3.LUT R55, R38, 0x30, R55, 0x78, !PT ;  /* 0x0000003026377812 */ /* 0x000fe200078e7837 */
[----:B------:R-:W-:Y:S01]  /*d110*/  ULOP3.LUT UR5, URZ, UR5, URZ, 0x33, !UPT ;  /* 0x00000005ff057292 */ /* 0x000fe2000f8e33ff */
[----:B------:R-:W-:Y:S01]  /*d120*/  LOP3.LUT P2, RZ, R37, 0x2, RZ, 0xc0, !PT ;  /* 0x0000000225ff7812 */ /* 0x000fe2000784c0ff */
[----:B------:R-:W-:Y:S01]  /*d130*/  USHF.L.U32 UR6, UR6, 0x7, URZ ;  /* 0x0000000706067899 */ /* 0x000fe200080006ff */
[----:B------:R-:W4:Y:S02]  /*d140*/  @P0 MUFU.LG2 R53, R53 ;  /* 0x0000003500350308 */ /* 0x000f240000000c00 */
[----:B------:R-:W-:Y:S01]  /*d150*/  SEL R56, R56, 0xfffffff0, !P2 ;  /* 0xfffffff038387807 */ /* 0x000fe20005000000 */
[----:B------:R-:W-:-:S04]  /*d160*/  ULOP3.LUT UR6, UR6, 0x80, URZ, 0xc0, !UPT ;  /* 0x0000008006067892 */ /* 0x000fc8000f8ec0ff */
[----:B------:R-:W-:Y:S01]  /*d170*/  IMAD.IADD R54, R56, 0x1, R55 ;  /* 0x0000000138367824 */ /* 0x000fe200078e0237 */
[----:B-1----:R-:W-:Y:S01]  /*d180*/  UIADD3 UR5, UPT, UPT, UR5, UR9, URZ ;  /* 0x0000000905057290 */ /* 0x002fe2000fffe0ff */
[-C--:B--2---:R-:W-:Y:S02]  /*d190*/  FMUL2 R6, R6.F32x2.HI_LO, R39.reuse.F32 ;  /* 0x000000270606724a */ /* 0x084fe40001000000 */
[-C--:B------:R-:W-:Y:S01]  /*d1a0*/  FMUL2 R4, R4.F32x2.HI_LO, R39.reuse.F32 ;  /* 0x000000270404724a */ /* 0x080fe20001000000 */
[----:B------:R-:W-:Y:S01]  /*d1b0*/  ULEA UR5, UR5, UR6, 0x8 ;  /* 0x0000000605057291 */ /* 0x000fe2000f8e40ff */
[-C--:B------:R-:W-:Y:S01]  /*d1c0*/  FMUL2 R10, R10.F32x2.HI_LO, R39.reuse.F32 ;  /* 0x000000270a0a724a */ /* 0x080fe20001000000 */
[----:B------:R-:W-:Y:S01]  /*d1d0*/  F2FP.SATFINITE.E4M3.F32.PACK_AB_MERGE_C R6, R7, R6, RZ ;  /* 0x000000060706723e */ /* 0x000fe200048070ff */
        /* <DEDUP_REMOVED lines=23> */
[----:B------:R-:W-:Y:S01]  /*d350*/  PRMT R40, R5, 0x5410, R6 ;  /* 0x0000541005287816 */ /* 0x000fe20000000006 */
[----:B------:R-:W-:Y:S01]  /*d360*/  FMUL2 R32, R32.F32x2.HI_LO, R39.F32 ;  /* 0x000000272020724a */ /* 0x000fe20001000000 */
[----:B------:R-:W-:Y:S01]  /*d370*/  PRMT R41, R9, 0x5410, R10 ;  /* 0x0000541009297816 */ /* 0x000fe2000000000a */
[----:B----4-:R-:W-:Y:S01]  /*d380*/  @P0 FADD R53, R53, -8 ;  /* 0xc100000035350421 */ /* 0x010fe20000000000 */
[----:B------:R-:W-:-:S02]  /*d390*/  PRMT R42, R13, 0x5410, R14 ;  /* 0x000054100d2a7816 */ /* 0x000fc4000000000e */
[----:B------:R-:W-:Y:S02]  /*d3a0*/  PRMT R43, R17, 0x5410, R18 ;  /* 0x00005410112b7816 */ /* 0x000fe40000000012 */
[----:B------:R-:W-:Y:S02]  /*d3b0*/  F2FP.SATFINITE.E4M3.F32.PACK_AB_MERGE_C R50, R31, R30, RZ ;  /* 0x0000001e1f32723e */ /* 0x000fe400048070ff */
[----:B------:R-:W-:Y:S01]  /*d3c0*/  F2FP.SATFINITE.E4M3.F32.PACK_AB_MERGE_C R47, R29, R28, RZ ;  /* 0x0000001c1d2f723e */ /* 0x000fe200048070ff */
[----:B------:R1:W-:Y:S01]  /*d3d0*/  STS.128 [R55], R40 ;  /* 0x0000002837007388 */ /* 0x0003e20000000c00 */
[----:B------:R-:W-:Y:S02]  /*d3e0*/  F2FP.SATFINITE.E4M3.F32.PACK_AB_MERGE_C R51, R35, R34, RZ ;  /* 0x000000222333723e */ /* 0x000fe400048070ff */
[----:B------:R-:W-:Y:S02]  /*d3f0*/  F2FP.SATFINITE.E4M3.F32.PACK_AB_MERGE_C R44, R33, R32, RZ ;  /* 0x00000020212c723e */ /* 0x000fe400048070ff */
[----:B------:R-:W2:Y:S01]  /*d400*/  LDTM.x32 R4, tmem[UR8+0x120] ;  /* 0x00012008000479ee */ /* 0x000ea200082c0000 */
[----:B------:R-:W-:-:S02]  /*d410*/  PRMT R48, R45, 0x5410, R48 ;  /* 0x000054102d307816 */ /* 0x000fc40000000030 */
[----:B------:R-:W-:Y:S02]  /*d420*/  PRMT R50, R47, 0x5410, R50 ;  /* 0x000054102f327816 */ /* 0x000fe40000000032 */
[----:B------:R-:W-:Y:S02]  /*d430*/  PRMT R51, R44, 0x5410, R51 ;  /* 0x000054102c337816 */ /* 0x000fe40000000033 */
[----:B------:R-:W-:Y:S01]  /*d440*/  PRMT R49, R38, 0x5410, R49 ;  /* 0x0000541026317816 */ /* 0x000fe20000000031 */
[C---:B------:R-:W-:Y:S02]  /*d450*/  VIADD R38, R55.reuse, 0x20 ;  /* 0x0000002037267836 */ /* 0x040fe40000000000 */
[----:B------:R-:W-:Y:S02]  /*d460*/  @P1 VIADD R38, R55, 0xffffffe0 ;  /* 0xffffffe037261836 */ /* 0x000fe40000000000 */
[----:B------:R4:W-:Y:S02]  /*d470*/  STS.128 [R54], R48 ;  /* 0x0000003036007388 */ /* 0x0009e40000000c00 */
[----:B------:R-:W-:-:S02]  /*d480*/  IMAD.IADD R56, R56, 0x1, R38 ;  /* 0x0000000138387824 */ /* 0x000fc400078e0226 */
[-C--:B--2---:R-:W-:Y:S02]  /*d490*/  FMUL2 R6, R6.F32x2.HI_LO, R39.reuse.F32 ;  /* 0x000000270606724a */ /* 0x084fe40001000000 */
[-C--:B------:R-:W-:Y:S02]  /*d4a0*/  FMUL2 R4, R4.F32x2.HI_LO, R39.reuse.F32 ;  /* 0x000000270404724a */ /* 0x080fe40001000000 */
        /* <DEDUP_REMOVED lines=26> */
[----:B------:R-:W-:Y:S01]  /*d650*/  FMUL2 R32, R32.F32x2.HI_LO, R39.F32 ;  /* 0x000000272020724a */ /* 0x000fe20001000000 */
[----:B------:R-:W-:-:S02]  /*d660*/  F2FP.SATFINITE.E4M3.F32.PACK_AB_MERGE_C R29, R29, R28, RZ ;  /* 0x0000001c1d1d723e */ /* 0x000fc400048070ff */
[----:B-1----:R-:W-:Y:S02]  /*d670*/  PRMT R40, R5, 0x5410, R6 ;  /* 0x0000541005287816 */ /* 0x002fe40000000006 */
[----:B------:R-:W-:Y:S02]  /*d680*/  PRMT R41, R9, 0x5410, R10 ;  /* 0x0000541009297816 */ /* 0x000fe4000000000a */
[----:B------:R-:W-:Y:S02]  /*d690*/  PRMT R42, R13, 0x5410, R14 ;  /* 0x000054100d2a7816 */ /* 0x000fe4000000000e */
[----:B------:R-:W-:Y:S02]  /*d6a0*/  PRMT R43, R17, 0x5410, R18 ;  /* 0x00005410112b7816 */ /* 0x000fe40000000012 */
[----:B------:R-:W-:Y:S02]  /*d6b0*/  F2FP.SATFINITE.E4M3.F32.PACK_AB_MERGE_C R47, R35, R34, RZ ;  /* 0x00000022232f723e */ /* 0x000fe400048070ff */
[----:B------:R-:W-:Y:S01]  /*d6c0*/  F2FP.SATFINITE.E4M3.F32.PACK_AB_MERGE_C R58, R33, R32, RZ ;  /* 0x00000020213a723e */ /* 0x000fe200048070ff */
[----:B------:R1:W-:Y:S01]  /*d6d0*/  STS.128 [R38], R40 ;  /* 0x0000002826007388 */ /* 0x0003e20000000c00 */
[----:B------:R-:W-:-:S02]  /*d6e0*/  PRMT R44, R21, 0x5410, R22 ;  /* 0x00005410152c7816 */ /* 0x000fc40000000016 */
[----:B------:R-:W-:Y:S02]  /*d6f0*/  PRMT R45, R25, 0x5410, R26 ;  /* 0x00005410192d7816 */ /* 0x000fe4000000001a */
[----:B------:R-:W-:Y:S02]  /*d700*/  PRMT R46, R29, 0x5410, R30 ;  /* 0x000054101d2e7816 */ /* 0x000fe4000000001e */
[----:B------:R-:W2:Y:S01]  /*d710*/  LDTM.x32 R4, tmem[UR8+0x140] ;  /* 0x00014008000479ee */ /* 0x000ea200082c0000 */
[----:B------:R-:W-:-:S05]  /*d720*/  PRMT R47, R58, 0x5410, R47 ;  /* 0x000054103a2f7816 */ /* 0x000fca000000002f */
[----:B------:R-:W-:Y:S01]  /*d730*/  STS.128 [R56], R44 ;  /* 0x0000002c38007388 */ /* 0x000fe20000000c00 */
        /* <DEDUP_REMOVED lines=30> */
[----:B----4-:R-:W-:Y:S02]  /*d920*/  PRMT R48, R5, 0x5410, R6 ;  /* 0x0000541005307816 */ /* 0x010fe40000000006 */
[----:B------:R-:W-:Y:S02]  /*d930*/  PRMT R49, R9, 0x5410, R10 ;  /* 0x0000541009317816 */ /* 0x000fe4000000000a */
[----:B------:R-:W-:Y:S02]  /*d940*/  PRMT R50, R13, 0x5410, R14 ;  /* 0x000054100d327816 */ /* 0x000fe4000000000e */
[----:B------:R-:W-:Y:S02]  /*d950*/  PRMT R51, R17, 0x5410, R18 ;  /* 0x0000541011337816 */ /* 0x000fe40000000012 */
[----:B-1----:R-:W-:Y:S02]  /*d960*/  F2FP.SATFINITE.E4M3.F32.PACK_AB_MERGE_C R43, R35, R34, RZ ;  /* 0x00000022232b723e */ /* 0x002fe400048070ff */
[----:B------:R-:W-:Y:S01]  /*d970*/  F2FP.SATFINITE.E4M3.F32.PACK_AB_MERGE_C R58, R33, R32, RZ ;  /* 0x00000020213a723e */ /* 0x000fe200048070ff */
[----:B------:R1:W-:Y:S01]  /*d980*/  STS.128 [R55+0x2000], R48 ;  /* 0x0020003037007388 */ /* 0x0003e20000000c00 */
[----:B------:R-:W-:-:S02]  /*d990*/  PRMT R40, R21, 0x5410, R22 ;  /* 0x0000541015287816 */ /* 0x000fc40000000016 */
[----:B------:R-:W-:Y:S02]  /*d9a0*/  PRMT R41, R25, 0x5410, R26 ;  /* 0x0000541019297816 */ /* 0x000fe4000000001a */
[----:B------:R-:W-:Y:S02]  /*d9b0*/  PRMT R42, R29, 0x5410, R30 ;  /* 0x000054101d2a7816 */ /* 0x000fe4000000001e */
[----:B------:R-:W2:Y:S01]  /*d9c0*/  LDTM.x32 R4, tmem[UR8+0x160] ;  /* 0x00016008000479ee */ /* 0x000ea200082c0000 */
[----:B------:R-:W-:-:S05]  /*d9d0*/  PRMT R43, R58, 0x5410, R43 ;  /* 0x000054103a2b7816 */ /* 0x000fca000000002b */
[----:B------:R4:W-:Y:S01]  /*d9e0*/  STS.128 [R54+0x2000], R40 ;  /* 0x0020002836007388 */ /* 0x0009e20000000c00 */
        /* <DEDUP_REMOVED lines=36> */
[----:B------:R1:W-:Y:S01]  /*dc30*/  STS.128 [R38+0x2000], R48 ;  /* 0x0020003026007388 */ /* 0x0003e20000000c00 */
[----:B------:R-:W-:-:S02]  /*dc40*/  PRMT R44, R21, 0x5410, R22 ;  /* 0x00005410152c7816 */ /* 0x000fc40000000016 */
[----:B------:R-:W-:Y:S02]  /*dc50*/  PRMT R45, R25, 0x5410, R26 ;  /* 0x00005410192d7816 */ /* 0x000fe4000000001a */
[----:B------:R-:W-:Y:S02]  /*dc60*/  PRMT R46, R29, 0x5410, R30 ;  /* 0x000054101d2e7816 */ /* 0x000fe4000000001e */
[----:B------:R-:W2:Y:S01]  /*dc70*/  LDTM.x32 R4, tmem[UR8+0x180] ;  /* 0x00018008000479ee */ /* 0x000ea200082c0000 */
[----:B------:R-:W-:-:S05]  /*dc80*/  PRMT R47, R58, 0x5410, R47 ;  /* 0x000054103a2f7816 */ /* 0x000fca000000002f */
[----:B------:R-:W-:Y:S01]  /*dc90*/  STS.128 [R56+0x2000], R44 ;  /* 0x0020002c38007388 */ /* 0x000fe20000000c00 */
        /* <DEDUP_REMOVED lines=23> */
[----:B----4-:R-:W-:Y:S01]  /*de10*/  F2FP.SATFINITE.E4M3.F32.PACK_AB_MERGE_C R41, R27, R26, RZ ;  /* 0x0000001a1b29723e */ /* 0x010fe200048070ff */
[-C--:B------:R-:W-:Y:S01]  /*de20*/  FMUL2 R28, R28.F32x2.HI_LO, R39.reuse.F32 ;  /* 0x000000271c1c724a */ /* 0x080fe20001000000 */
[----:B------:R-:W-:Y:S01]  /*de30*/  F2FP.SATFINITE.E4M3.F32.PACK_AB_MERGE_C R42, R25, R24, RZ ;  /* 0x00000018192a723e */ /* 0x000fe200048070ff */
[-C--:B------:R-:W-:Y:S01]  /*de40*/  FMUL2 R34, R34.F32x2.HI_LO, R39.reuse.F32 ;  /* 0x000000272222724a */ /* 0x080fe20001000000 */
[----:B------:R-:W-:Y:S01]  /*de50*/  F2FP.SATFINITE.E4M3.F32.PACK_AB_MERGE_C R3, R31, R30, RZ ;  /* 0x0000001e1f03723e */ /* 0x000fe200048070ff */
[----:B------:R-:W-:Y:S01]  /*de60*/  FMUL2 R32, R32.F32x2.HI_LO, R39.F32 ;  /* 0x000000272020724a */ /* 0x000fe20001000000 */
[----:B-1----:R-:W-:-:S02]  /*de70*/  PRMT R48, R5, 0x5410, R6 ;  /* 0x0000541005307816 */ /* 0x002fc40000000006 */
[----:B------:R-:W-:Y:S02]  /*de80*/  PRMT R49, R9, 0x5410, R10 ;  /* 0x0000541009317816 */ /* 0x000fe4000000000a */
[----:B------:R-:W-:Y:S02]  /*de90*/  PRMT R50, R13, 0x5410, R14 ;  /* 0x000054100d327816 */ /* 0x000fe4000000000e */
[----:B------:R-:W-:Y:S02]  /*dea0*/  PRMT R51, R17, 0x5410, R18 ;  /* 0x0000541011337816 */ /* 0x000fe40000000012 */
[----:B------:R-:W-:Y:S02]  /*deb0*/  F2FP.SATFINITE.E4M3.F32.PACK_AB_MERGE_C R58, R29, R28, RZ ;  /* 0x0000001c1d3a723e */ /* 0x000fe400048070ff */
[----:B------:R-:W-:Y:S01]  /*dec0*/  F2FP.SATFINITE.E4M3.F32.PACK_AB_MERGE_C R43, R35, R34, RZ ;  /* 0x00000022232b723e */ /* 0x000fe200048070ff */
[----:B------:R-:W-:Y:S01]  /*ded0*/  STS.128 [R55+0x4000], R48 ;  /* 0x0040003037007388 */ /* 0x000fe20000000c00 */
[----:B------:R-:W-:-:S02]  /*dee0*/  F2FP.SATFINITE.E4M3.F32.PACK_AB_MERGE_C R60, R33, R32, RZ ;  /* 0x00000020213c723e */ /* 0x000fc400048070ff */
[----:B------:R-:W-:Y:S02]  /*def0*/  PRMT R40, R21, 0x5410, R22 ;  /* 0x0000541015287816 */ /* 0x000fe40000000016 */
[----:B------:R-:W1:Y:S01]  /*df00*/  LDTM.x32 R4, tmem[UR8+0x1a0] ;  /* 0x0001a008000479ee */ /* 0x000e6200082c0000 */
[----:B------:R-:W2:Y:S01]  /*df10*/  LDCU UR8, c[0x0][0x380] ;  /* 0x00007000ff0877ac */ /* 0x000ea20008000800 */
[----:B------:R-:W-:Y:S02]  /*df20*/  PRMT R41, R42, 0x5410, R41 ;  /* 0x000054102a297816 */ /* 0x000fe40000000029 */
[----:B------:R-:W-:Y:S02]  /*df30*/  PRMT R42, R58, 0x5410, R3 ;  /* 0x000054103a2a7816 */ /* 0x000fe40000000003 */
[----:B------:R-:W-:Y:S01]  /*df40*/  PRMT R43, R60, 0x5410, R43 ;  /* 0x000054103c2b7816 */ /* 0x000fe2000000002b */
[----:B------:R-:W4:Y:S04]  /*df50*/  @P0 LDC R3, c[0x0][0x600] ;  /* 0x00018000ff030b82 */ /* 0x000f280000000800 */
[----:B------:R-:W-:Y:S01]  /*df60*/  STS.128 [R54+0x4000], R40 ;  /* 0x0040002836007388 */ /* 0x000fe20000000c00 */
[----:B--2---:R-:W-:Y:S01]  /*df70*/  UIADD3 UR8, UPT, UPT, -UR5, UR8, URZ ;  /* 0x0000000805087290 */ /* 0x004fe2000fffe1ff */
[----:B-1----:R-:W-:-:S05]  /*df80*/  FMUL2 R8, R8.F32x2.HI_LO, R39.F32 ;  /* 0x000000270808724a */ /* 0x002fca0001000000 */
[----:B------:R-:W-:Y:S01]  /*df90*/  ISETP.LT.AND P1, PT, R36, UR8, PT ;  /* 0x0000000824007c0c */ /* 0x000fe2000bf21270 */
        /* <DEDUP_REMOVED lines=28> */
[----:B------:R-:W-:Y:S01]  /*e160*/  F2FP.SATFINITE.E4M3.F32.PACK_AB_MERGE_C R30, R31, R30, RZ ;  /* 0x0000001e1f1e723e */ /* 0x000fe200048070ff */
[----:B----4-:R-:W-:Y:S01]  /*e170*/  @P0 FFMA R3, R52, R3, R53 ;  /* 0x0000000334030223 */ /* 0x010fe20000000035 */
[----:B------:R-:W-:Y:S01]  /*e180*/  F2FP.SATFINITE.E4M3.F32.PACK_AB_MERGE_C R32, R33, R32, RZ ;  /* 0x000000202120723e */ /* 0x000fe200048070ff */
[----:B------:R-:W-:Y:S01]  /*e190*/  IMAD.MOV.U32 R12, RZ, RZ, -0x800000 ;  /* 0xff800000ff0c7424 */ /* 0x000fe200078e00ff */
[----:B------:R-:W-:Y:S01]  /*e1a0*/  F2FP.SATFINITE.E4M3.F32.PACK_AB_MERGE_C R7, R35, R34, RZ ;  /* 0x000000222307723e */ /* 0x000fe200048070ff */
[----:B------:R-:W-:Y:S01]  /*e1b0*/  @P0 FMUL R12, R3, 0.69314718246459960938 ;  /* 0x3f317218030c0820 */ /* 0x000fe20000400000 */
[----:B------:R-:W-:-:S02]  /*e1c0*/  PRMT R9, R9, 0x5410, R10 ;  /* 0x0000541009097816 */ /* 0x000fc4000000000a */
[----:B------:R-:W-:Y:S02]  /*e1d0*/  PRMT R8, R5, 0x5410, R6 ;  /* 0x0000541005087816 */ /* 0x000fe40000000006 */
[----:B------:R-:W-:Y:S02]  /*e1e0*/  PRMT R10, R13, 0x5410, R14 ;  /* 0x000054100d0a7816 */ /* 0x000fe4000000000e */
[----:B------:R-:W-:Y:S02]  /*e1f0*/  PRMT R11, R16, 0x5410, R11 ;  /* 0x00005410100b7816 */ /* 0x000fe4000000000b */
[----:B------:R-:W-:Y:S02]  /*e200*/  PRMT R4, R21, 0x5410, R4 ;  /* 0x0000541015047816 */ /* 0x000fe40000000004 */
[----:B------:R-:W-:Y:S01]  /*e210*/  PRMT R5, R25, 0x5410, R26 ;  /* 0x0000541019057816 */ /* 0x000fe2000000001a */
[----:B------:R-:W-:Y:S01]  /*e220*/  STS.128 [R38+0x4000], R8 ;  /* 0x0040000826007388 */ /* 0x000fe20000000c00 */
[----:B------:R-:W-:-:S02]  /*e230*/  PRMT R6, R29, 0x5410, R30 ;  /* 0x000054101d067816 */ /* 0x000fc4000000001e */
[----:B------:R-:W-:-:S05]  /*e240*/  PRMT R7, R32, 0x5410, R7 ;  /* 0x0000541020077816 */ /* 0x000fca0000000007 */
[----:B------:R1:W-:Y:S01]  /*e250*/  STS.128 [R56+0x4000], R4 ;  /* 0x0040000438007388 */ /* 0x0003e20000000c00 */
[----:B------:R2:W-:Y:S06]  /*e260*/  MEMBAR.ALL.CTA ;  /* 0x0000000000007992 */ /* 0x0005ec0000008000 */
[----:B--2---:R-:W2:Y:S02]  /*e270*/  FENCE.VIEW.ASYNC.S ;  /* 0x00000000000073c6 */ /* 0x004ea40000000000 */
[----:B--2---:R2:W-:Y:S01]  /*e280*/  SYNCS.ARRIVE.TRANS64.RED.ART0 RZ, [UR7], R2 ;  /* 0x00000002ffff79a7 */ /* 0x0045e20008500407 */
[----:B-1----:R-:W-:Y:S01]  /*e290*/  IMAD.MOV.U32 R6, RZ, RZ, RZ ;  /* 0x000000ffff067224 */ /* 0x002fe200078e00ff */
[----:B------:R2:W-:Y:S01]  /*e2a0*/  SYNCS.ARRIVE.TRANS64.ART0 RZ, [UR4+0x150], R2 ;  /* 0x00015002ffff79a7 */ /* 0x0005e20008500004 */
[----:B------:R-:W-:Y:S05]  /*e2b0*/  @!P1 BRA `(.L_x_83) ;  /* 0x0000000000509947 */ /* 0x000fea0003800000 */
[----:B------:R-:W1:Y:S01]  /*e2c0*/  LDC.64 R4, c[0x0][0x3c8] ;  /* 0x0000f200ff047b82 */ /* 0x000e620000000a00 */
[----:B------:R-:W-:Y:S01]  /*e2d0*/  USHF.R.S32.HI UR6, URZ, 0x1f, UR15 ;  /* 0x0000001fff067899 */ /* 0x000fe2000801140f */
[----:B------:R-:W-:Y:S01]  /*e2e0*/  HFMA2 R37, -RZ, RZ, 0, 0 ;  /* 0x00000000ff257431 */ /* 0x000fe200000001ff */
[----:B------:R-:W-:Y:S01]  /*e2f0*/  USHF.R.S32.HI UR8, URZ, 0x1f, UR38 ;  /* 0x0000001fff087899 */ /* 0x000fe20008011426 */
[----:B------:R-:W4:Y:S04]  /*e300*/  LDCU.64 UR10, c[0x0][0x358] ;  /* 0x00006b00ff0a77ac */ /* 0x000f280008000a00 */
[----:B--23--:R-:W2:Y:S01]  /*e310*/  LDC.64 R2, c[0x0][0x3d0] ;  /* 0x0000f400ff027b82 */ /* 0x00cea20000000a00 */
[----:B-1----:R-:W-:-:S03]  /*e320*/  IMAD R8, R4, UR6, RZ ;  /* 0x0000000604087c24 */ /* 0x002fc6000f8e02ff */
[----:B------:R-:W1:Y:S01]  /*e330*/  LDCU.64 UR6, c[0x0][0x3b0] ;  /* 0x00007600ff0677ac */ /* 0x000e620008000a00 */
[----:B------:R-:W-:-:S04]  /*e340*/  IMAD.WIDE.U32 R36, R4, UR15, R36 ;  /* 0x0000000f04247c25 */ /* 0x000fc8000f8e0024 */
[----:B------:R-:W-:Y:S02]  /*e350*/  IMAD R5, R5, UR15, R8 ;  /* 0x0000000f05057c24 */ /* 0x000fe4000f8e0208 */
[C---:B--2---:R-:W-:Y:S01]  /*e360*/  IMAD R4, R2.reuse, UR8, RZ ;  /* 0x0000000802047c24 */ /* 0x044fe2000f8e02ff */
[----:B------:R-:W-:Y:S02]  /*e370*/  USHF.R.S32.HI UR8, URZ, 0x1f, UR5 ;  /* 0x0000001fff087899 */ /* 0x000fe40008011405 */
[----:B------:R-:W-:Y:S01]  /*e380*/  IADD3 R37, PT, PT, R37, R5, RZ ;  /* 0x0000000525257210 */ /* 0x000fe20007ffe0ff */
[----:B------:R-:W-:Y:S02]  /*e390*/  IMAD R3, R3, UR38, R4 ;  /* 0x0000002603037c24 */ /* 0x000fe4000f8e0204 */
[----:B------:R-:W-:-:S03]  /*e3a0*/  IMAD.WIDE.U32 R36, R2, UR38, R36 ;  /* 0x0000002602247c25 */ /* 0x000fc6000f8e0024 */
[----:B------:R-:W-:-:S04]  /*e3b0*/  IADD3 R2, P0, PT, R36, UR5, RZ ;  /* 0x0000000524027c10 */ /* 0x000fc8000ff1e0ff */
[----:B------:R-:W-:Y:S02]  /*e3c0*/  IADD3.X R3, PT, PT, R37, UR8, R3, P0, !PT ;  /* 0x0000000825037c10 */ /* 0x000fe400087fe403 */
[----:B-1----:R-:W-:-:S04]  /*e3d0*/  LEA R4, P0, R2, UR6, 0x2 ;  /* 0x0000000602047c11 */ /* 0x002fc8000f8010ff */
[----:B------:R-:W-:-:S05]  /*e3e0*/  LEA.HI.X R5, R2, UR7, R3, 0x2, P0 ;  /* 0x0000000702057c11 */ /* 0x000fca00080f1403 */
[----:B----4-:R1:W-:Y:S04]  /*e3f0*/  STG.E desc[UR10][R4.64], R12 ;  /* 0x0000000c04007986 */ /* 0x0103e8000c10190a */
.L_x_83:
[----:B------:R-:W-:Y:S05]  /*e400*/  BSYNC.RECONVERGENT B0 ;  /* 0x0000000000007941 */ /* 0x000fea0003800200 */
.L_x_77:
[----:B------:R-:W-:-:S04]  /*e410*/  SHF.L.U32 R6, R6, 0x1f, RZ ;  /* 0x0000001f06067819 */ /* 0x000fc800000006ff */
[----:B------:R-:W4:Y:S02]  /*e420*/  SYNCS.PHASECHK.TRANS64.TRYWAIT P0, [UR4+0x158], R6 ;  /* 0x00015806ff0075a7 */ /* 0x000f240008001104 */
[----:B----4-:R-:W-:Y:S05]  /*e430*/  @!P0 BRA `(.L_x_84) ;  /* 0x0000000c00c48947 */ /* 0x010fea0003800000 */
.L_x_147:
[----:B------:R-:W-:Y:S06]  /*e440*/  BAR.ARV 0x2, 0x120 ;  /* 0x0084800000007b1d */ /* 0x000fec0000002000 */
[----:B------:R-:W-:Y:S05]  /*e450*/  BRA `(.L_x_85) ;  /* 0x0000000000347947 */ /* 0x000fea0003800000 */
.L_x_76:
[----:B------:R-:W-:Y:S05]  /*e460*/  @P0 BRA `(.L_x_86) ;  /* 0x00000000002c0947 */ /* 0x000fea0003800000 */
[----:B-1----:R-:W1:Y:S01]  /*e470*/  S2UR UR5, SR_CgaCtaId ;  /* 0x00000000000579c3 */ /* 0x002e620000008800 */
[----:B------:R-:W-:Y:S01]  /*e480*/  UMOV UR6, 0x400 ;  /* 0x0000040000067882 */ /* 0x000fe20000000000 */
[----:B------:R-:W-:Y:S01]  /*e490*/  UMOV UR4, 0x20 ;  /* 0x0000002000047882 */ /* 0x000fe20000000000 */
[----:B------:R-:W-:Y:S01]  /*e4a0*/  ELECT P0, URZ, PT ;  /* 0x0000000000ff782f */ /* 0x000fe20003800000 */
[----:B-1----:R-:W-:Y:S02]  /*e4b0*/  ULEA UR5, UR5, UR6, 0x18 ;  /* 0x0000000605057291 */ /* 0x002fe4000f8ec0ff */
[----:B------:R-:W-:-:S04]  /*e4c0*/  UIADD3 UR6, UPT, UPT, -UR4, 0x100000, URZ ;  /* 0x0010000004067890 */ /* 0x000fc8000fffe1ff */
[----:B------:R-:W-:Y:S02]  /*e4d0*/  USHF.L.U32 UR7, UR6, 0xb, URZ ;  /* 0x0000000b06077899 */ /* 0x000fe400080006ff */
[----:B------:R-:W-:Y:S01]  /*e4e0*/  USHF.L.U32 UR6, UR6, 0x1, URZ ;  /* 0x0000000106067899 */ /* 0x000fe200080006ff */
[----:B------:R-:W1:Y:S11]  /*e4f0*/  FENCE.VIEW.ASYNC.S ;  /* 0x00000000000073c6 */ /* 0x000e760000000000 */
[----:B-1----:R1:W2:Y:S01]  /*e500*/  SYNCS.EXCH.64 URZ, [UR5+0x180], UR6 ;  /* 0x0001800605ff75b2 */ /* 0x0022a20008000100 */
[----:B------:R-:W-:Y:S01]  /*e510*/  NOP ;  /* 0x0000000000007918 */ /* 0x000fe20000000000 */
.L_x_86:
[----:B------:R-:W-:Y:S01]  /*e520*/  NOP ;  /* 0x0000000000007918 */ /* 0x000fe20000000000 */
.L_x_85:
[----:B------:R-:W-:-:S13]  /*e530*/  ISETP.NE.AND P0, PT, R0, 0xc, PT ;  /* 0x0000000c0000780c */ /* 0x000fda0003f05270 */
        /* <DEDUP_REMOVED lines=10> */
[----:B-1----:R1:W4:Y:S01]  /*e5e0*/  SYNCS.EXCH.64 URZ, [UR5+0x180], UR6 ;  /* 0x0001800605ff75b2 */ /* 0x0023220008000100 */
[----:B------:R-:W-:Y:S01]  /*e5f0*/  NOP ;  /* 0x0000000000007918 */ /* 0x000fe20000000000 */
.L_x_87:
[----:B------:R-:W-:Y:S01]  /*e600*/  NOP ;  /* 0x0000000000007918 */ /* 0x000fe20000000000 */
[----:B-1-3-5:R-:W-:Y:S05]  /*e610*/  EXIT ;  /* 0x000000000000794d */ /* 0x02afea0003800000 */
.L_x_12:
[----:B------:R-:W-:Y:S01]  /*e620*/  HFMA2 R6, -RZ, RZ, -0.0 , 0 ;  /* 0x80000000ff067431 */ /* 0x000fe200000001ff */
[----:B------:R-:W-:Y:S02]  /*e630*/  MOV R3, UR4 ;  /* 0x0000000400037c02 */ /* 0x000fe40008000f00 */
[----:B------:R-:W-:-:S07]  /*e640*/  MOV R7, 0x80000000 ;  /* 0x8000000000077802 */ /* 0x000fce0000000f00 */
.L_x_88:
[----:B-1----:R1:W2:Y:S02]  /*e650*/  SYNCS.PHASECHK.TRANS64.TRYWAIT P0, [R3+URZ+0x90], R7 ;  /* 0x00009007030075a7 */ /* 0x0022a400080011ff */
[----:B--2---:R-:W-:Y:S05]  /*e660*/  @!P0 NANOSLEEP.SYNCS 0x989680 ;  /* 0x009896800000895d */ /* 0x004fea0003900000 */
[----:B------:R-:W2:Y:S02]  /*e670*/  @!P0 SYNCS.PHASECHK.TRANS64 P0, [R3+URZ+0x90], R7 ;  /* 0x00009007030085a7 */ /* 0x000ea400080010ff */
[----:B--2---:R-:W-:Y:S05]  /*e680*/  @!P0 BRA `(.L_x_88) ;  /* 0xfffffffc00f08947 */ /* 0x004fea000383ffff */
[----:B------:R-:W-:Y:S05]  /*e690*/  BRA `(.L_x_89) ;  /* 0xffffff2c00047947 */ /* 0x000fea000383ffff */
.L_x_14:
[----:B------:R-:W-:Y:S01]  /*e6a0*/  HFMA2 R6, -RZ, RZ, -0.0 , 0 ;  /* 0x80000000ff067431 */ /* 0x000fe200000001ff */
[----:B--2---:R-:W-:Y:S02]  /*e6b0*/  MOV R3, UR4 ;  /* 0x0000000400037c02 */ /* 0x004fe40008000f00 */
[----:B------:R-:W-:-:S07]  /*e6c0*/  MOV R7, 0x80000000 ;  /* 0x8000000000077802 */ /* 0x000fce0000000f00 */
.L_x_90:
[----:B-1----:R1:W2:Y:S02]  /*e6d0*/  SYNCS.PHASECHK.TRANS64.TRYWAIT P0, [R3+URZ+0x8], R7 ;  /* 0x00000807030075a7 */ /* 0x0022a400080011ff */
[----:B--2---:R-:W-:Y:S05]  /*e6e0*/  @!P0 NANOSLEEP.SYNCS 0x989680 ;  /* 0x009896800000895d */ /* 0x004fea0003900000 */
[----:B------:R-:W2:Y:S02]  /*e6f0*/  @!P0 SYNCS.PHASECHK.TRANS64 P0, [R3+URZ+0x8], R7 ;  /* 0x00000807030085a7 */ /* 0x000ea400080010ff */
[----:B--2---:R-:W-:Y:S05]  /*e700*/  @!P0 BRA `(.L_x_90) ;  /* 0xfffffffc00f08947 */ /* 0x004fea000383ffff */
[----:B------:R-:W-:Y:S05]  /*e710*/  BRA `(.L_x_91) ;  /* 0xffffff2c007c7947 */ /* 0x000fea000383ffff */
.L_x_16:
[----:B------:R-:W-:Y:S01]  /*e720*/  HFMA2 R4, -RZ, RZ, -0.0 , 0 ;  /* 0x80000000ff047431 */ /* 0x000fe200000001ff */
[----:B------:R-:W-:Y:S02]  /*e730*/  MOV R3, UR4 ;  /* 0x0000000400037c02 */ /* 0x000fe40008000f00 */
[----:B------:R-:W-:-:S07]  /*e740*/  MOV R5, 0x80000000 ;  /* 0x8000000000057802 */ /* 0x000fce0000000f00 */
.L_x_92:
[----:B-1----:R1:W2:Y:S02]  /*e750*/  SYNCS.PHASECHK.TRANS64.TRYWAIT P0, [R3+URZ+0x98], R5 ;  /* 0x00009805030075a7 */ /* 0x0022a400080011ff */
[----:B--2---:R-:W-:Y:S05]  /*e760*/  @!P0 NANOSLEEP.SYNCS 0x989680 ;  /* 0x009896800000895d */ /* 0x004fea0003900000 */
[----:B------:R-:W2:Y:S02]  /*e770*/  @!P0 SYNCS.PHASECHK.TRANS64 P0, [R3+URZ+0x98], R5 ;  /* 0x00009805030085a7 */ /* 0x000ea400080010ff */
[----:B--2---:R-:W-:Y:S05]  /*e780*/  @!P0 BRA `(.L_x_92) ;  /* 0xfffffffc00f08947 */ /* 0x004fea000383ffff */
[----:B------:R-:W-:Y:S05]  /*e790*/  BRA `(.L_x_93) ;  /* 0xffffff2c00e47947 */ /* 0x000fea000383ffff */
.L_x_18:
[----:B-12---:R-:W-:Y:S02]  /*e7a0*/  MOV R3, UR9 ;  /* 0x0000000900037c02 */ /* 0x006fe40008000f00 */
[----:B------:R-:W-:-:S07]  /*e7b0*/  MOV R9, R8 ;  /* 0x0000000800097202 */ /* 0x000fce0000000f00 */
.L_x_94:
[----:B-1----:R1:W2:Y:S02]  /*e7c0*/  SYNCS.PHASECHK.TRANS64.TRYWAIT P0, [R3+URZ+0x90], R9 ;  /* 0x00009009030075a7 */ /* 0x0022a400080011ff */
[----:B--2---:R-:W-:Y:S05]  /*e7d0*/  @!P0 NANOSLEEP.SYNCS 0x989680 ;  /* 0x009896800000895d */ /* 0x004fea0003900000 */
[----:B------:R-:W2:Y:S02]  /*e7e0*/  @!P0 SYNCS.PHASECHK.TRANS64 P0, [R3+URZ+0x90], R9 ;  /* 0x00009009030085a7 */ /* 0x000ea400080010ff */
[----:B--2---:R-:W-:Y:S05]  /*e7f0*/  @!P0 BRA `(.L_x_94) ;  /* 0xfffffffc00f08947 */ /* 0x004fea000383ffff */
[----:B------:R-:W-:Y:S05]  /*e800*/  BRA `(.L_x_95) ;  /* 0xffffff3000b07947 */ /* 0x000fea000383ffff */
.L_x_20:
[----:B-12---:R-:W-:Y:S02]  /*e810*/  MOV R3, UR8 ;  /* 0x0000000800037c02 */ /* 0x006fe40008000f00 */
[-C--:B------:R-:W-:Y:S02]  /*e820*/  MOV R8, R5.reuse ;  /* 0x0000000500087202 */ /* 0x080fe40000000f00 */
[----:B------:R-:W-:-:S07]  /*e830*/  MOV R9, R5 ;  /* 0x0000000500097202 */ /* 0x000fce0000000f00 */
.L_x_96:
[----:B-1----:R1:W2:Y:S02]  /*e840*/  SYNCS.PHASECHK.TRANS64.TRYWAIT P0, [R3+URZ+0x90], R9 ;  /* 0x00009009030075a7 */ /* 0x0022a400080011ff */
[----:B--2---:R-:W-:Y:S05]  /*e850*/  @!P0 NANOSLEEP.SYNCS 0x989680 ;  /* 0x009896800000895d */ /* 0x004fea0003900000 */
[----:B------:R-:W2:Y:S02]  /*e860*/  @!P0 SYNCS.PHASECHK.TRANS64 P0, [R3+URZ+0x90], R9 ;  /* 0x00009009030085a7 */ /* 0x000ea400080010ff */
[----:B--2---:R-:W-:Y:S05]  /*e870*/  @!P0 BRA `(.L_x_96) ;  /* 0xfffffffc00f08947 */ /* 0x004fea000383ffff */
[----:B------:R-:W-:Y:S05]  /*e880*/  BRA `(.L_x_97) ;  /* 0xffffff3000d87947 */ /* 0x000fea000383ffff */
.L_x_23:
[----:B-123--:R-:W-:Y:S02]  /*e890*/  MOV R3, UR5 ;  /* 0x0000000500037c02 */ /* 0x00efe40008000f00 */
[----:B------:R-:W-:-:S07]  /*e8a0*/  MOV R5, R4 ;  /* 0x0000000400057202 */ /* 0x000fce0000000f00 */
.L_x_98:
[----:B-1----:R1:W2:Y:S02]  /*e8b0*/  SYNCS.PHASECHK.TRANS64.TRYWAIT P0, [R3+URZ+0x90], R5 ;  /* 0x00009005030075a7 */ /* 0x0022a400080011ff */
[----:B--2---:R-:W-:Y:S05]  /*e8c0*/  @!P0 NANOSLEEP.SYNCS 0x989680 ;  /* 0x009896800000895d */ /* 0x004fea0003900000 */
[----:B------:R-:W2:Y:S02]  /*e8d0*/  @!P0 SYNCS.PHASECHK.TRANS64 P0, [R3+URZ+0x90], R5 ;  /* 0x00009005030085a7 */ /* 0x000ea400080010ff */
[----:B--2---:R-:W-:Y:S05]  /*e8e0*/  @!P0 BRA `(.L_x_98) ;  /* 0xfffffffc00f08947 */ /* 0x004fea000383ffff */
[----:B------:R-:W-:Y:S05]  /*e8f0*/  BRA `(.L_x_99) ;  /* 0xffffff3800587947 */ /* 0x000fea000383ffff */
.L_x_25:
[----:B------:R-:W-:Y:S02]  /*e900*/  MOV R3, UR4 ;  /* 0x0000000400037c02 */ /* 0x000fe40008000f00 */
[----:B------:R-:W-:-:S07]  /*e910*/  MOV R7, R6 ;  /* 0x0000000600077202 */ /* 0x000fce0000000f00 */
.L_x_100:
[----:B-1----:R1:W2:Y:S02]  /*e920*/  SYNCS.PHASECHK.TRANS64.TRYWAIT P0, [R3+URZ+0x8], R7 ;  /* 0x00000807030075a7 */ /* 0x0022a400080011ff */
[----:B--2---:R-:W-:Y:S05]  /*e930*/  @!P0 NANOSLEEP.SYNCS 0x989680 ;  /* 0x009896800000895d */ /* 0x004fea0003900000 */
[----:B------:R-:W2:Y:S02]  /*e940*/  @!P0 SYNCS.PHASECHK.TRANS64 P0, [R3+URZ+0x8], R7 ;  /* 0x00000807030085a7 */ /* 0x000ea400080010ff */
[----:B--2---:R-:W-:Y:S05]  /*e950*/  @!P0 BRA `(.L_x_100) ;  /* 0xfffffffc00f08947 */ /* 0x004fea000383ffff */
[----:B------:R-:W-:Y:S05]  /*e960*/  BRA `(.L_x_101) ;  /* 0xffffff38005c7947 */ /* 0x000fea000383ffff */
.L_x_27:
[----:B-123--:R-:W-:Y:S02]  /*e970*/  MOV R3, UR4 ;  /* 0x0000000400037c02 */ /* 0x00efe40008000f00 */
[----:B------:R-:W-:-:S07]  /*e980*/  MOV R7, R6 ;  /* 0x0000000600077202 */ /* 0x000fce0000000f00 */
.L_x_102:
[----:B-1----:R1:W2:Y:S02]  /*e990*/  SYNCS.PHASECHK.TRANS64.TRYWAIT P0, [R3+URZ+0x8], R7 ;  /* 0x00000807030075a7 */ /* 0x0022a400080011ff */
[----:B--2---:R-:W-:Y:S05]  /*e9a0*/  @!P0 NANOSLEEP.SYNCS 0x989680 ;  /* 0x009896800000895d */ /* 0x004fea0003900000 */
[----:B------:R-:W2:Y:S02]  /*e9b0*/  @!P0 SYNCS.PHASECHK.TRANS64 P0, [R3+URZ+0x8], R7 ;  /* 0x00000807030085a7 */ /* 0x000ea400080010ff */
[----:B--2---:R-:W-:Y:S05]  /*e9c0*/  @!P0 BRA `(.L_x_102) ;  /* 0xfffffffc00f08947 */ /* 0x004fea000383ffff */
[----:B------:R-:W-:Y:S05]  /*e9d0*/  BRA `(.L_x_26) ;  /* 0xffffff3800607947 */ /* 0x000fea000383ffff */
.L_x_34:
[----:B------:R-:W-:-:S07]  /*e9e0*/  MOV R5, R4 ;  /* 0x0000000400057202 */ /* 0x000fce0000000f00 */
.L_x_103:
[----:B-1----:R1:W2:Y:S02]  /*e9f0*/  SYNCS.PHASECHK.TRANS64.TRYWAIT P0, [R6+URZ], R5 ;  /* 0x00000005060075a7 */ /* 0x0022a400080011ff */
[----:B--2---:R-:W-:Y:S05]  /*ea00*/  @!P0 NANOSLEEP.SYNCS 0x989680 ;  /* 0x009896800000895d */ /* 0x004fea0003900000 */
[----:B------:R-:W2:Y:S02]  /*ea10*/  @!P0 SYNCS.PHASECHK.TRANS64 P0, [R6+URZ], R5 ;  /* 0x00000005060085a7 */ /* 0x000ea400080010ff */
[----:B--2---:R-:W-:Y:S05]  /*ea20*/  @!P0 BRA `(.L_x_103) ;  /* 0xfffffffc00f08947 */ /* 0x004fea000383ffff */
[----:B------:R-:W-:Y:S05]  /*ea30*/  BRA `(.L_x_33) ;  /* 0xffffff3c002c7947 */ /* 0x000fea000383ffff */
.L_x_37:
[----:B------:R-:W-:-:S07]  /*ea40*/  MOV R9, R8 ;  /* 0x0000000800097202 */ /* 0x000fce0000000f00 */
.L_x_104:
[----:B-1----:R1:W2:Y:S02]  /*ea50*/  SYNCS.PHASECHK.TRANS64.TRYWAIT P0, [R4+URZ], R9 ;  /* 0x00000009040075a7 */ /* 0x0022a400080011ff */
[----:B--2---:R-:W-:Y:S05]  /*ea60*/  @!P0 NANOSLEEP.SYNCS 0x989680 ;  /* 0x009896800000895d */ /* 0x004fea0003900000 */
[----:B------:R-:W2:Y:S02]  /*ea70*/  @!P0 SYNCS.PHASECHK.TRANS64 P0, [R4+URZ], R9 ;  /* 0x00000009040085a7 */ /* 0x000ea400080010ff */
[----:B--2---:R-:W-:Y:S05]  /*ea80*/  @!P0 BRA `(.L_x_104) ;  /* 0xfffffffc00f08947 */ /* 0x004fea000383ffff */
[----:B------:R-:W-:Y:S05]  /*ea90*/  BRA `(.L_x_36) ;  /* 0xffffff3c00a87947 */ /* 0x000fea000383ffff */
.L_x_39:
[----:B------:R-:W-:-:S07]  /*eaa0*/  MOV R3, UR4 ;  /* 0x0000000400037c02 */ /* 0x000fce0008000f00 */
.L_x_105:
[----:B--2---:R2:W3:Y:S02]  /*eab0*/  SYNCS.PHASECHK.TRANS64.TRYWAIT P0, [R3+URZ], RZ ;  /* 0x000000ff030075a7 */ /* 0x0044e400080011ff */
[----:B---3--:R-:W-:Y:S05]  /*eac0*/  @!P0 NANOSLEEP.SYNCS 0x989680 ;  /* 0x009896800000895d */ /* 0x008fea0003900000 */
[----:B------:R-:W3:Y:S02]  /*ead0*/  @!P0 SYNCS.PHASECHK.TRANS64 P0, [R3+URZ], RZ ;  /* 0x000000ff030085a7 */ /* 0x000ee400080010ff */
[----:B---3--:R-:W-:Y:S05]  /*eae0*/  @!P0 BRA `(.L_x_105) ;  /* 0xfffffffc00f08947 */ /* 0x008fea000383ffff */
[----:B------:R-:W-:Y:S05]  /*eaf0*/  BRA `(.L_x_106) ;  /* 0xffffff4400147947 */ /* 0x000fea000383ffff */
.L_x_40:
[----:B------:R-:W-:-:S07]  /*eb00*/  MOV R3, UR4 ;  /* 0x0000000400037c02 */ /* 0x000fce0008000f00 */
.L_x_107:
[----:B--2---:R2:W3:Y:S02]  /*eb10*/  SYNCS.PHASECHK.TRANS64.TRYWAIT P0, [R3+URZ+0x10], RZ ;  /* 0x000010ff030075a7 */ /* 0x0044e400080011ff */
[----:B---3--:R-:W-:Y:S05]  /*eb20*/  @!P0 NANOSLEEP.SYNCS 0x989680 ;  /* 0x009896800000895d */ /* 0x008fea0003900000 */
[----:B------:R-:W3:Y:S02]  /*eb30*/  @!P0 SYNCS.PHASECHK.TRANS64 P0, [R3+URZ+0x10], RZ ;  /* 0x000010ff030085a7 */ /* 0x000ee400080010ff */
[----:B---3--:R-:W-:Y:S05]  /*eb40*/  @!P0 BRA `(.L_x_107) ;  /* 0xfffffffc00f08947 */ /* 0x008fea000383ffff */
[----:B------:R-:W-:Y:S05]  /*eb50*/  BRA `(.L_x_108) ;  /* 0xffffff4400cc7947 */ /* 0x000fea000383ffff */
.L_x_42:
[----:B------:R-:W-:Y:S02]  /*eb60*/  MOV R9, UR11 ;  /* 0x0000000b00097c02 */ /* 0x000fe40008000f00 */
[----:B------:R-:W-:Y:S07]  /*eb70*/  MOV R10, R11 ;  /* 0x0000000b000a7202 */ /* 0x000fee0000000f00 */
.L_x_109:
[----:B--2---:R2:W3:Y:S02]  /*eb80*/  SYNCS.PHASECHK.TRANS64.TRYWAIT P0, [R9+URZ+0x10], R11 ;  /* 0x0000100b090075a7 */ /* 0x0044e400080011ff */
[----:B---3--:R-:W-:Y:S05]  /*eb90*/  @!P0 NANOSLEEP.SYNCS 0x989680 ;  /* 0x009896800000895d */ /* 0x008fea0003900000 */
[----:B------:R-:W3:Y:S02]  /*eba0*/  @!P0 SYNCS.PHASECHK.TRANS64 P0, [R9+URZ+0x10], R11 ;  /* 0x0000100b090085a7 */ /* 0x000ee400080010ff */
[----:B---3--:R-:W-:Y:S05]  /*ebb0*/  @!P0 BRA `(.L_x_109) ;  /* 0xfffffffc00f08947 */ /* 0x008fea000383ffff */
[----:B------:R-:W-:Y:S05]  /*ebc0*/  BRA `(.L_x_110) ;  /* 0xffffff4800707947 */ /* 0x000fea000383ffff */
.L_x_43:
[----:B------:R-:W-:Y:S02]  /*ebd0*/  MOV R9, UR4 ;  /* 0x0000000400097c02 */ /* 0x000fe40008000f00 */
[----:B------:R-:W-:Y:S07]  /*ebe0*/  MOV R13, R12 ;  /* 0x0000000c000d7202 */ /* 0x000fee0000000f00 */
.L_x_111:
[----:B--2---:R2:W3:Y:S02]  /*ebf0*/  SYNCS.PHASECHK.TRANS64.TRYWAIT P0, [R9+URZ+0x118], R13 ;  /* 0x0001180d090075a7 */ /* 0x0044e400080011ff */
[----:B---3--:R-:W-:Y:S05]  /*ec00*/  @!P0 NANOSLEEP.SYNCS 0x989680 ;  /* 0x009896800000895d */ /* 0x008fea0003900000 */
[----:B------:R-:W3:Y:S02]  /*ec10*/  @!P0 SYNCS.PHASECHK.TRANS64 P0, [R9+URZ+0x118], R13 ;  /* 0x0001180d090085a7 */ /* 0x000ee400080010ff */
[----:B---3--:R-:W-:Y:S05]  /*ec20*/  @!P0 BRA `(.L_x_111) ;  /* 0xfffffffc00f08947 */ /* 0x008fea000383ffff */
[----:B------:R-:W-:Y:S05]  /*ec30*/  BRA `(.L_x_112) ;  /* 0xffffff4800bc7947 */ /* 0x000fea000383ffff */
.L_x_44:
[----:B------:R-:W-:Y:S02]  /*ec40*/  MOV R9, UR4 ;  /* 0x0000000400097c02 */ /* 0x000fe40008000f00 */
[----:B------:R-:W-:Y:S07]  /*ec50*/  MOV R13, R12 ;  /* 0x0000000c000d7202 */ /* 0x000fee0000000f00 */
.L_x_113:
[----:B--2---:R2:W3:Y:S02]  /*ec60*/  SYNCS.PHASECHK.TRANS64.TRYWAIT P0, [R9+URZ+0x120], R13 ;  /* 0x0001200d090075a7 */ /* 0x0044e400080011ff */
[----:B---3--:R-:W-:Y:S05]  /*ec70*/  @!P0 NANOSLEEP.SYNCS 0x989680 ;  /* 0x009896800000895d */ /* 0x008fea0003900000 */
[----:B------:R-:W3:Y:S02]  /*ec80*/  @!P0 SYNCS.PHASECHK.TRANS64 P0, [R9+URZ+0x120], R13 ;  /* 0x0001200d090085a7 */ /* 0x000ee400080010ff */
[----:B---3--:R-:W-:Y:S05]  /*ec90*/  @!P0 BRA `(.L_x_113) ;  /* 0xfffffffc00f08947 */ /* 0x008fea000383ffff */
[----:B------:R-:W-:Y:S05]  /*eca0*/  BRA `(.L_x_114) ;  /* 0xffffff4800e47947 */ /* 0x000fea000383ffff */
.L_x_45:
[----:B--2---:R-:W-:Y:S02]  /*ecb0*/  MOV R9, UR29 ;  /* 0x0000001d00097c02 */ /* 0x004fe40008000f00 */
[----:B------:R-:W-:Y:S07]  /*ecc0*/  MOV R10, R11 ;  /* 0x0000000b000a7202 */ /* 0x000fee0000000f00 */
.L_x_115:
[----:B--2---:R2:W3:Y:S02]  /*ecd0*/  SYNCS.PHASECHK.TRANS64.TRYWAIT P0, [R9+URZ+0x10], R11 ;  /* 0x0000100b090075a7 */ /* 0x0044e400080011ff */
[----:B---3--:R-:W-:Y:S05]  /*ece0*/  @!P0 NANOSLEEP.SYNCS 0x989680 ;  /* 0x009896800000895d */ /* 0x008fea0003900000 */
[----:B------:R-:W3:Y:S02]  /*ecf0*/  @!P0 SYNCS.PHASECHK.TRANS64 P0, [R9+URZ+0x10], R11 ;  /* 0x0000100b090085a7 */ /* 0x000ee400080010ff */
[----:B---3--:R-:W-:Y:S05]  /*ed00*/  @!P0 BRA `(.L_x_115) ;  /* 0xfffffffc00f08947 */ /* 0x008fea000383ffff */
[----:B------:R-:W-:Y:S05]  /*ed10*/  BRA `(.L_x_116) ;  /* 0xffffff4800e07947 */ /* 0x000fea000383ffff */
.L_x_47:
[----:B--2---:R-:W-:Y:S02]  /*ed20*/  MOV R3, UR8 ;  /* 0x0000000800037c02 */ /* 0x004fe40008000f00 */
[----:B------:R-:W-:-:S07]  /*ed30*/  MOV R15, R14 ;  /* 0x0000000e000f7202 */ /* 0x000fce0000000f00 */
.L_x_117:
[----:B--2---:R2:W3:Y:S02]  /*ed40*/  SYNCS.PHASECHK.TRANS64.TRYWAIT P0, [R3+URZ+0x10], R15 ;  /* 0x0000100f030075a7 */ /* 0x0044e400080011ff */
[----:B---3--:R-:W-:Y:S05]  /*ed50*/  @!P0 NANOSLEEP.SYNCS 0x989680 ;  /* 0x009896800000895d */ /* 0x008fea0003900000 */
[----:B------:R-:W3:Y:S02]  /*ed60*/  @!P0 SYNCS.PHASECHK.TRANS64 P0, [R3+URZ+0x10], R15 ;  /* 0x0000100f030085a7 */ /* 0x000ee400080010ff */
[----:B---3--:R-:W-:Y:S05]  /*ed70*/  @!P0 BRA `(.L_x_117) ;  /* 0xfffffffc00f08947 */ /* 0x008fea000383ffff */
[----:B------:R-:W-:Y:S05]  /*ed80*/  BRA `(.L_x_118) ;  /* 0xffffff4c00907947 */ /* 0x000fea000383ffff */
.L_x_48:
[----:B------:R-:W-:Y:S02]  /*ed90*/  MOV R3, UR4 ;  /* 0x0000000400037c02 */ /* 0x000fe40008000f00 */
[----:B------:R-:W-:-:S07]  /*eda0*/  MOV R7, R6 ;  /* 0x0000000600077202 */ /* 0x000fce0000000f00 */
.L_x_119:
[----:B--2---:R2:W3:Y:S02]  /*edb0*/  SYNCS.PHASECHK.TRANS64.TRYWAIT P0, [R3+URZ+0x118], R7 ;  /* 0x00011807030075a7 */ /* 0x0044e400080011ff */
[----:B---3--:R-:W-:Y:S05]  /*edc0*/  @!P0 NANOSLEEP.SYNCS 0x989680 ;  /* 0x009896800000895d */ /* 0x008fea0003900000 */
[----:B------:R-:W3:Y:S02]  /*edd0*/  @!P0 SYNCS.PHASECHK.TRANS64 P0, [R3+URZ+0x118], R7 ;  /* 0x00011807030085a7 */ /* 0x000ee400080010ff */
[----:B---3--:R-:W-:Y:S05]  /*ede0*/  @!P0 BRA `(.L_x_119) ;  /* 0xfffffffc00f08947 */ /* 0x008fea000383ffff */
[----:B------:R-:W-:Y:S05]  /*edf0*/  BRA `(.L_x_120) ;  /* 0xffffff4c00d47947 */ /* 0x000fea000383ffff */
.L_x_49:
[----:B------:R-:W-:Y:S02]  /*ee00*/  MOV R3, UR4 ;  /* 0x0000000400037c02 */ /* 0x000fe40008000f00 */
[----:B------:R-:W-:-:S07]  /*ee10*/  MOV R7, R6 ;  /* 0x0000000600077202 */ /* 0x000fce0000000f00 */
.L_x_121:
[----:B--2---:R2:W3:Y:S02]  /*ee20*/  SYNCS.PHASECHK.TRANS64.TRYWAIT P0, [R3+URZ+0x120], R7 ;  /* 0x00012007030075a7 */ /* 0x0044e400080011ff */
[----:B---3--:R-:W-:Y:S05]  /*ee30*/  @!P0 NANOSLEEP.SYNCS 0x989680 ;  /* 0x009896800000895d */ /* 0x008fea0003900000 */
[----:B------:R-:W3:Y:S02]  /*ee40*/  @!P0 SYNCS.PHASECHK.TRANS64 P0, [R3+URZ+0x120], R7 ;  /* 0x00012007030085a7 */ /* 0x000ee400080010ff */
[----:B---3--:R-:W-:Y:S05]  /*ee50*/  @!P0 BRA `(.L_x_121) ;  /* 0xfffffffc00f08947 */ /* 0x008fea000383ffff */
[----:B------:R-:W-:Y:S05]  /*ee60*/  BRA `(.L_x_122) ;  /* 0xffffff50000c7947 */ /* 0x000fea000383ffff */
.L_x_50:
[----:B------:R-:W-:-:S07]  /*ee70*/  MOV R4, UR4 ;  /* 0x0000000400047c02 */ /* 0x000fce0008000f00 */
.L_x_123:
[----:B--2---:R2:W3:Y:S02]  /*ee80*/  SYNCS.PHASECHK.TRANS64.TRYWAIT P0, [R4+URZ+0x180], RZ ;  /* 0x000180ff040075a7 */ /* 0x0044e400080011ff */
[----:B---3--:R-:W-:Y:S05]  /*ee90*/  @!P0 NANOSLEEP.SYNCS 0x989680 ;  /* 0x009896800000895d */ /* 0x008fea0003900000 */
[----:B------:R-:W3:Y:S02]  /*eea0*/  @!P0 SYNCS.PHASECHK.TRANS64 P0, [R4+URZ+0x180], RZ ;  /* 0x000180ff040085a7 */ /* 0x000ee400080010ff */
[----:B---3--:R-:W-:Y:S05]  /*eeb0*/  @!P0 BRA `(.L_x_123) ;  /* 0xfffffffc00f08947 */ /* 0x008fea000383ffff */
[----:B------:R-:W-:Y:S05]  /*eec0*/  BRA `(.L_x_124) ;  /* 0xffffff50004c7947 */ /* 0x000fea000383ffff */
.L_x_57:
[----:B----4-:R-:W-:-:S07]  /*eed0*/  MOV R3, UR4 ;  /* 0x0000000400037c02 */ /* 0x010fce0008000f00 */
.L_x_125:
[----:B-1----:R1:W2:Y:S02]  /*eee0*/  SYNCS.PHASECHK.TRANS64.TRYWAIT P1, [R3+URZ+0x150], RZ ;  /* 0x000150ff030075a7 */ /* 0x0022a400080211ff */
[----:B--2---:R-:W-:Y:S05]  /*eef0*/  @!P1 NANOSLEEP.SYNCS 0x989680 ;  /* 0x009896800000995d */ /* 0x004fea0003900000 */
[----:B------:R-:W2:Y:S02]  /*ef00*/  @!P1 SYNCS.PHASECHK.TRANS64 P1, [R3+URZ+0x150], RZ ;  /* 0x000150ff030095a7 */ /* 0x000ea400080210ff */
[----:B--2---:R-:W-:Y:S05]  /*ef10*/  @!P1 BRA `(.L_x_125) ;  /* 0xfffffffc00f09947 */ /* 0x004fea000383ffff */
[----:B------:R-:W-:Y:S05]  /*ef20*/  BRA `(.L_x_126) ;  /* 0xffffff5800007947 */ /* 0x000fea000383ffff */
.L_x_61:
[----:B------:R-:W-:Y:S02]  /*ef30*/  MOV R3, UR4 ;  /* 0x0000000400037c02 */ /* 0x000fe40008000f00 */
[----:B------:R-:W-:Y:S02]  /*ef40*/  MOV R4, 0x80000000 ;  /* 0x8000000000047802 */ /* 0x000fe40000000f00 */
[----:B------:R-:W-:-:S07]  /*ef50*/  MOV R5, 0x80000000 ;  /* 0x8000000000057802 */ /* 0x000fce0000000f00 */
.L_x_127:
[----:B-1----:R1:W2:Y:S02]  /*ef60*/  SYNCS.PHASECHK.TRANS64.TRYWAIT P0, [R3+URZ+0x148], R5 ;  /* 0x00014805030075a7 */ /* 0x0022a400080011ff */
[----:B--2---:R-:W-:Y:S05]  /*ef70*/  @!P0 NANOSLEEP.SYNCS 0x989680 ;  /* 0x009896800000895d */ /* 0x004fea0003900000 */
[----:B------:R-:W2:Y:S02]  /*ef80*/  @!P0 SYNCS.PHASECHK.TRANS64 P0, [R3+URZ+0x148], R5 ;  /* 0x00014805030085a7 */ /* 0x000ea400080010ff */
[----:B--2---:R-:W-:Y:S05]  /*ef90*/  @!P0 BRA `(.L_x_127) ;  /* 0xfffffffc00f08947 */ /* 0x004fea000383ffff */
[----:B------:R-:W-:Y:S05]  /*efa0*/  BRA `(.L_x_128) ;  /* 0xffffff5800847947 */ /* 0x000fea000383ffff */
.L_x_62:
[----:B------:R-:W-:-:S07]  /*efb0*/  MOV R4, UR4 ;  /* 0x0000000400047c02 */ /* 0x000fce0008000f00 */
.L_x_129:
[----:B-1----:R1:W2:Y:S02]  /*efc0*/  SYNCS.PHASECHK.TRANS64.TRYWAIT P0, [R4+URZ+0x110], RZ ;  /* 0x000110ff040075a7 */ /* 0x0022a400080011ff */
[----:B--2---:R-:W-:Y:S05]  /*efd0*/  @!P0 NANOSLEEP.SYNCS 0x989680 ;  /* 0x009896800000895d */ /* 0x004fea0003900000 */
[----:B------:R-:W2:Y:S02]  /*efe0*/  @!P0 SYNCS.PHASECHK.TRANS64 P0, [R4+URZ+0x110], RZ ;  /* 0x000110ff040085a7 */ /* 0x000ea400080010ff */
[----:B--2---:R-:W-:Y:S05]  /*eff0*/  @!P0 BRA `(.L_x_129) ;  /* 0xfffffffc00f08947 */ /* 0x004fea000383ffff */
[----:B------:R-:W-:Y:S05]  /*f000*/  BRA `(.L_x_130) ;  /* 0xffffff5c004c7947 */ /* 0x000fea000383ffff */
.L_x_63:
[----:B------:R-:W-:-:S07]  /*f010*/  MOV R4, UR4 ;  /* 0x0000000400047c02 */ /* 0x000fce0008000f00 */
.L_x_131:
[----:B-1----:R1:W2:Y:S02]  /*f020*/  SYNCS.PHASECHK.TRANS64.TRYWAIT P1, [R4+URZ+0x148], RZ ;  /* 0x000148ff040075a7 */ /* 0x0022a400080211ff */
[----:B--2---:R-:W-:Y:S05]  /*f030*/  @!P1 NANOSLEEP.SYNCS 0x989680 ;  /* 0x009896800000995d */ /* 0x004fea0003900000 */
[----:B------:R-:W2:Y:S02]  /*f040*/  @!P1 SYNCS.PHASECHK.TRANS64 P1, [R4+URZ+0x148], RZ ;  /* 0x000148ff040095a7 */ /* 0x000ea400080210ff */
[----:B--2---:R-:W-:Y:S05]  /*f050*/  @!P1 BRA `(.L_x_131) ;  /* 0xfffffffc00f09947 */ /* 0x004fea000383ffff */
[----:B------:R-:W-:Y:S05]  /*f060*/  BRA `(.L_x_132) ;  /* 0xffffff8400507947 */ /* 0x000fea000383ffff */
.L_x_65:
[----:B-1----:R-:W-:Y:S02]  /*f070*/  MOV R4, UR4 ;  /* 0x0000000400047c02 */ /* 0x002fe40008000f00 */
[----:B------:R-:W-:-:S07]  /*f080*/  MOV R7, R6 ;  /* 0x0000000600077202 */ /* 0x000fce0000000f00 */
.L_x_133:
[----:B-1----:R1:W2:Y:S02]  /*f090*/  SYNCS.PHASECHK.TRANS64.TRYWAIT P0, [R4+URZ+0x110], R7 ;  /* 0x00011007040075a7 */ /* 0x0022a400080011ff */
[----:B--2---:R-:W-:Y:S05]  /*f0a0*/  @!P0 NANOSLEEP.SYNCS 0x989680 ;  /* 0x009896800000895d */ /* 0x004fea0003900000 */
[----:B------:R-:W2:Y:S02]  /*f0b0*/  @!P0 SYNCS.PHASECHK.TRANS64 P0, [R4+URZ+0x110], R7 ;  /* 0x00011007040085a7 */ /* 0x000ea400080010ff */
[----:B--2---:R-:W-:Y:S05]  /*f0c0*/  @!P0 BRA `(.L_x_133) ;  /* 0xfffffffc00f08947 */ /* 0x004fea000383ffff */
[----:B------:R-:W-:Y:S05]  /*f0d0*/  BRA `(.L_x_134) ;  /* 0xffffff8400807947 */ /* 0x000fea000383ffff */
.L_x_66:
[----:B------:R-:W-:Y:S02]  /*f0e0*/  MOV R4, UR4 ;  /* 0x0000000400047c02 */ /* 0x000fe40008000f00 */
[----:B------:R-:W-:-:S07]  /*f0f0*/  MOV R155, R154 ;  /* 0x0000009a009b7202 */ /* 0x000fce0000000f00 */
.L_x_135:
[----:B-1----:R1:W2:Y:S02]  /*f100*/  SYNCS.PHASECHK.TRANS64.TRYWAIT P0, [R4+URZ+0x148], R155 ;  /* 0x0001489b040075a7 */ /* 0x0022a400080011ff */
[----:B--2---:R-:W-:Y:S05]  /*f110*/  @!P0 NANOSLEEP.SYNCS 0x989680 ;  /* 0x009896800000895d */ /* 0x004fea0003900000 */
[----:B------:R-:W2:Y:S02]  /*f120*/  @!P0 SYNCS.PHASECHK.TRANS64 P0, [R4+URZ+0x148], R155 ;  /* 0x0001489b040085a7 */ /* 0x000ea400080010ff */
[----:B--2---:R-:W-:Y:S05]  /*f130*/  @!P0 BRA `(.L_x_135) ;  /* 0xfffffffc00f08947 */ /* 0x004fea000383ffff */
[----:B------:R-:W-:Y:S05]  /*f140*/  BRA `(.L_x_136) ;  /* 0xffffffa8005c7947 */ /* 0x000fea000383ffff */
.L_x_69:
[----:B------:R-:W-:Y:S02]  /*f150*/  MOV R4, UR8 ;  /* 0x0000000800047c02 */ /* 0x000fe40008000f00 */
[----:B------:R-:W-:-:S07]  /*f160*/  MOV R7, R6 ;  /* 0x0000000600077202 */ /* 0x000fce0000000f00 */
.L_x_137:
[----:B-1----:R1:W2:Y:S02]  /*f170*/  SYNCS.PHASECHK.TRANS64.TRYWAIT P0, [R4+URZ+0x110], R7 ;  /* 0x00011007040075a7 */ /* 0x0022a400080011ff */
[----:B--2---:R-:W-:Y:S05]  /*f180*/  @!P0 NANOSLEEP.SYNCS 0x989680 ;  /* 0x009896800000895d */ /* 0x004fea0003900000 */
[----:B------:R-:W2:Y:S02]  /*f190*/  @!P0 SYNCS.PHASECHK.TRANS64 P0, [R4+URZ+0x110], R7 ;  /* 0x00011007040085a7 */ /* 0x000ea400080010ff */
[----:B--2---:R-:W-:Y:S05]  /*f1a0*/  @!P0 BRA `(.L_x_137) ;  /* 0xfffffffc00f08947 */ /* 0x004fea000383ffff */
[----:B------:R-:W-:Y:S05]  /*f1b0*/  BRA `(.L_x_138) ;  /* 0xffffffac00c47947 */ /* 0x000fea000383ffff */
.L_x_70:
[----:B------:R-:W-:Y:S02]  /*f1c0*/  MOV R4, UR8 ;  /* 0x0000000800047c02 */ /* 0x000fe40008000f00 */
[----:B------:R-:W-:-:S07]  /*f1d0*/  MOV R38, R39 ;  /* 0x0000002700267202 */ /* 0x000fce0000000f00 */
.L_x_139:
[----:B-1----:R1:W2:Y:S02]  /*f1e0*/  SYNCS.PHASECHK.TRANS64.TRYWAIT P0, [R4+URZ+0x148], R39 ;  /* 0x00014827040075a7 */ /* 0x0022a400080011ff */
[----:B--2---:R-:W-:Y:S05]  /*f1f0*/  @!P0 NANOSLEEP.SYNCS 0x989680 ;  /* 0x009896800000895d */ /* 0x004fea0003900000 */
[----:B------:R-:W2:Y:S02]  /*f200*/  @!P0 SYNCS.PHASECHK.TRANS64 P0, [R4+URZ+0x148], R39 ;  /* 0x00014827040085a7 */ /* 0x000ea400080010ff */
[----:B--2---:R-:W-:Y:S05]  /*f210*/  @!P0 BRA `(.L_x_139) ;  /* 0xfffffffc00f08947 */ /* 0x004fea000383ffff */
[----:B------:R-:W-:Y:S05]  /*f220*/  BRA `(.L_x_140) ;  /* 0xffffffc400d07947 */ /* 0x000fea000383ffff */
.L_x_72:
[----:B------:R-:W-:-:S07]  /*f230*/  MOV R135, R134 ;  /* 0x0000008600877202 */ /* 0x000fce0000000f00 */
.L_x_141:
[----:B--2---:R2:W3:Y:S02]  /*f240*/  SYNCS.PHASECHK.TRANS64.TRYWAIT P0, [R3+URZ+0x148], R135 ;  /* 0x00014887030075a7 */ /* 0x0044e400080011ff */
[----:B---3--:R-:W-:Y:S05]  /*f250*/  @!P0 NANOSLEEP.SYNCS 0x989680 ;  /* 0x009896800000895d */ /* 0x008fea0003900000 */
[----:B------:R-:W3:Y:S02]  /*f260*/  @!P0 SYNCS.PHASECHK.TRANS64 P0, [R3+URZ+0x148], R135 ;  /* 0x00014887030085a7 */ /* 0x000ee400080010ff */
[----:B---3--:R-:W-:Y:S05]  /*f270*/  @!P0 BRA `(.L_x_141) ;  /* 0xfffffffc00f08947 */ /* 0x008fea000383ffff */
[----:B------:R-:W-:Y:S05]  /*f280*/  BRA `(.L_x_142) ;  /* 0xffffffcc00187947 */ /* 0x000fea000383ffff */
.L_x_81:
[----:B-1----:R1:W2:Y:S02]  /*f290*/  SYNCS.PHASECHK.TRANS64.TRYWAIT P0, [R39+URZ+0x130], RZ ;  /* 0x000130ff270075a7 */ /* 0x0022a400080011ff */
[----:B--2---:R-:W-:Y:S05]  /*f2a0*/  @!P0 NANOSLEEP.SYNCS 0x989680 ;  /* 0x009896800000895d */ /* 0x004fea0003900000 */
[----:B------:R-:W2:Y:S02]  /*f2b0*/  @!P0 SYNCS.PHASECHK.TRANS64 P0, [R39+URZ+0x130], RZ ;  /* 0x000130ff270085a7 */ /* 0x000ea400080010ff */
[----:B--2---:R-:W-:Y:S05]  /*f2c0*/  @!P0 BRA `(.L_x_81) ;  /* 0xfffffffc00f08947 */ /* 0x004fea000383ffff */
[----:B------:R-:W-:Y:S05]  /*f2d0*/  BRA `(.L_x_143) ;  /* 0xffffffdc00547947 */ /* 0x000fea000383ffff */
.L_x_82:
[----:B------:R-:W-:Y:S01]  /*f2e0*/  HFMA2 R4, -RZ, RZ, -0.0 , 0 ;  /* 0x80000000ff047431 */ /* 0x000fe200000001ff */
[----:B------:R-:W-:-:S07]  /*f2f0*/  MOV R5, 0x80000000 ;  /* 0x8000000000057802 */ /* 0x000fce0000000f00 */
.L_x_144:
[----:B--2---:R2:W4:Y:S02]  /*f300*/  SYNCS.PHASECHK.TRANS64.TRYWAIT P1, [R39+URZ+0x158], R5 ;  /* 0x00015805270075a7 */ /* 0x00452400080211ff */
[----:B----4-:R-:W-:Y:S05]  /*f310*/  @!P1 NANOSLEEP.SYNCS 0x989680 ;  /* 0x009896800000995d */ /* 0x010fea0003900000 */
[----:B------:R-:W4:Y:S02]  /*f320*/  @!P1 SYNCS.PHASECHK.TRANS64 P1, [R39+URZ+0x158], R5 ;  /* 0x00015805270095a7 */ /* 0x000f2400080210ff */
[----:B----4-:R-:W-:Y:S05]  /*f330*/  @!P1 BRA `(.L_x_144) ;  /* 0xfffffffc00f09947 */ /* 0x010fea000383ffff */
[----:B------:R-:W-:Y:S05]  /*f340*/  BRA `(.L_x_145) ;  /* 0xffffffdc004c7947 */ /* 0x000fea000383ffff */
.L_x_84:
[----:B--23--:R-:W-:Y:S02]  /*f350*/  MOV R2, UR4 ;  /* 0x0000000400027c02 */ /* 0x00cfe40008000f00 */
[----:B------:R-:W-:-:S07]  /*f360*/  MOV R7, R6 ;  /* 0x0000000600077202 */ /* 0x000fce0000000f00 */
.L_x_146:
[----:B--2---:R2:W3:Y:S02]  /*f370*/  SYNCS.PHASECHK.TRANS64.TRYWAIT P0, [R2+URZ+0x158], R7 ;  /* 0x00015807020075a7 */ /* 0x0044e400080011ff */
[----:B---3--:R-:W-:Y:S05]  /*f380*/  @!P0 NANOSLEEP.SYNCS 0x989680 ;  /* 0x009896800000895d */ /* 0x008fea0003900000 */
[----:B------:R-:W3:Y:S02]  /*f390*/  @!P0 SYNCS.PHASECHK.TRANS64 P0, [R2+URZ+0x158], R7 ;  /* 0x00015807020085a7 */ /* 0x000ee400080010ff */
[----:B---3--:R-:W-:Y:S05]  /*f3a0*/  @!P0 BRA `(.L_x_146) ;  /* 0xfffffffc00f08947 */ /* 0x008fea000383ffff */
[----:B------:R-:W-:Y:S05]  /*f3b0*/  BRA `(.L_x_147) ;  /* 0xfffffff000207947 */ /* 0x000fea000383ffff */
        .weak           $__internal_0_$__cuda_sm10x_tcgen05_guardrail_trap_col_being_dealloced_not_returned_by_alloc
        .type           $__internal_0_$__cuda_sm10x_tcgen05_guardrail_trap_col_being_dealloced_not_returned_by_alloc,@function
        .size           $__internal_0_$__cuda_sm10x_tcgen05_guardrail_trap_col_being_dealloced_not_returned_by_alloc,($__internal_1_$__cuda_sm10x_tcgen05_guardrail_trap_phase_invalid_during_alloc - $__internal_0_$__cuda_sm10x_tcgen05_guardrail_trap_col_being_dealloced_not_returned_by_alloc)
$__internal_0_$__cuda_sm10x_tcgen05_guardrail_trap_col_being_dealloced_not_returned_by_alloc:
[----:B------:R-:W-:Y:S05]  /*f3c0*/  BPT.TRAP 0x1 ;  /* 0x000000040000795c */ /* 0x000fea0000300000 */
[----:B------:R-:W-:-:S04]  /*f3d0*/  HFMA2 R5, -RZ, RZ, 0, 0 ;  /* 0x00000000ff057431 */ /* 0x000fc800000001ff */
[----:B------:R-:W-:Y:S05]  /*f3e0*/  RET.REL.NODEC R4 `(kernel_cutlass_kernel_flash_attncuteflash_fwd_sm100FlashAttentionForwardSm100_object_at__tensor0000o19211101213_tensor0000o19211101213_tensor0000o19210111213_tensor0000o19211101213_tensor_0) ;  /* 0xffffff0c04047950 */ /* 0x000fea0003c3ffff */
        .weak           $__internal_1_$__cuda_sm10x_tcgen05_guardrail_trap_phase_invalid_during_alloc
        .type           $__internal_1_$__cuda_sm10x_tcgen05_guardrail_trap_phase_invalid_during_alloc,@function
        .size           $__internal_1_$__cuda_sm10x_tcgen05_guardrail_trap_phase_invalid_during_alloc,($__internal_2_$__cuda_sm10x_tcgen05_guardrail_trap_unallocated_columns_being_dealloced - $__internal_1_$__cuda_sm10x_tcgen05_guardrail_trap_phase_invalid_during_alloc)
$__internal_1_$__cuda_sm10x_tcgen05_guardrail_trap_phase_invalid_during_alloc:
[----:B------:R-:W-:Y:S05]  /*f3f0*/  BPT.TRAP 0x1 ;  /* 0x000000040000795c */ /* 0x000fea0000300000 */
[----:B------:R-:W-:-:S04]  /*f400*/  MOV R5, 0x0 ;  /* 0x0000000000057802 */ /* 0x000fc80000000f00 */
[----:B------:R-:W-:Y:S05]  /*f410*/  RET.REL.NODEC R4 `(kernel_cutlass_kernel_flash_attncuteflash_fwd_sm100FlashAttentionForwardSm100_object_at__tensor0000o19211101213_tensor0000o19211101213_tensor0000o19210111213_tensor0000o19211101213_tensor_0) ;  /* 0xffffff0804f87950 */ /* 0x000fea0003c3ffff */
        .weak           $__internal_2_$__cuda_sm10x_tcgen05_guardrail_trap_unallocated_columns_being_dealloced
        .type           $__internal_2_$__cuda_sm10x_tcgen05_guardrail_trap_unallocated_columns_being_dealloced,@function
        .size           $__internal_2_$__cuda_sm10x_tcgen05_guardrail_trap_unallocated_columns_being_dealloced,(.L_x_166 - $__internal_2_$__cuda_sm10x_tcgen05_guardrail_trap_unallocated_columns_being_dealloced)
$__internal_2_$__cuda_sm10x_tcgen05_guardrail_trap_unallocated_columns_being_dealloced:
[----:B------:R-:W-:Y:S05]  /*f420*/  BPT.TRAP 0x1 ;  /* 0x000000040000795c */ /* 0x000fea0000300000 */
[----:B------:R-:W-:-:S04]  /*f430*/  HFMA2 R5, -RZ, RZ, 0, 0 ;  /* 0x00000000ff057431 */ /* 0x000fc800000001ff */
[----:B------:R-:W-:Y:S05]  /*f440*/  RET.REL.NODEC R4 `(kernel_cutlass_kernel_flash_attncuteflash_fwd_sm100FlashAttentionForwardSm100_object_at__tensor0000o19211101213_tensor0000o19211101213_tensor0000o19210111213_tensor0000o19211101213_tensor_0) ;  /* 0xffffff0804ec7950 */ /* 0x000fea0003c3ffff */
.L_x_148:
[----:B------:R-:W-:-:S00]  /*f450*/  BRA `(.L_x_148) ;  /* 0xfffffffc00fc7947 */ /* 0x000fc0000383ffff */
[----:B------:R-:W-:-:S00]  /*f460*/  NOP ;  /* 0x0000000000007918 */ /* 0x000fc00000000000 */
        /* <DEDUP_REMOVED lines=9> */
.L_x_166:


//--------------------- .nv.shared.kernel_cutlass_kernel_flash_attncuteflash_fwd_sm100FlashAttentionForwardSm100_object_at__tensor0000o19211101213_tensor0000o19211101213_tensor0000o19210111213_tensor0000o19211101213_tensor_0 --------------------------
	.section	.nv.shared.kernel_cutlass_kernel_flash_attncuteflash_fwd_sm100FlashAttentionForwardSm100_object_at__tensor0000o19211101213_tensor0000o19211101213_tensor0000o19210111213_tensor0000o19211101213_tensor_0,"aw",@nobits
	.sectionflags	@""
	.align	1024
	.zero		1024


//--------------------- .nv.shared.reserved.0     --------------------------
	.section	.nv.shared.reserved.0,"aw",@nobits
	.align	8
	.weak		__nv_reservedSMEM_offset_0_alias
	.size		__nv_reservedSMEM_offset_0_alias, 0, 64
	.other		__nv_reservedSMEM_offset_0_alias,@"STO_CUDA_RESERVED_SHARED STV_DEFAULT"
__nv_reservedSMEM_offset_0_alias:
	.zero		0
.nv.shared.reserved.0:
	.zero		64
	.weak		__nv_reservedSMEM_allocation_phase
	.type		__nv_reservedSMEM_allocation_phase,@object
	.size		__nv_reservedSMEM_allocation_phase,(.L_0 - __nv_reservedSMEM_allocation_phase)
__nv_reservedSMEM_allocation_phase:
	.zero		1
.L_0:
	.zero		7
	.weak		__nv_reservedSMEM_devtool_atexit_pc
	.type		__nv_reservedSMEM_devtool_atexit_pc,@object
	.size		__nv_reservedSMEM_devtool_atexit_pc,(__nv_reservedSMEM_allocation_mask - __nv_reservedSMEM_devtool_atexit_pc)
__nv_reservedSMEM_devtool_atexit_pc:
	.zero		8
	.weak		__nv_reservedSMEM_allocation_mask
	.type		__nv_reservedSMEM_allocation_mask,@object
	.size		__nv_reservedSMEM_allocation_mask,(.L_2 - __nv_reservedSMEM_allocation_mask)
__nv_reservedSMEM_allocation_mask:
	.zero		4
.L_2:
	.zero		4
	.weak		__nv_reservedSMEM_tmem_allocation_pipeline_mbarrier
	.type		__nv_reservedSMEM_tmem_allocation_pipeline_mbarrier,@object
	.size		__nv_reservedSMEM_tmem_allocation_pipeline_mbarrier,(__nv_reservedSMEM_tmem_allocation_pipeline_mbarrier_parity - __nv_reservedSMEM_tmem_allocation_pipeline_mbarrier)
__nv_reservedSMEM_tmem_allocation_pipeline_mbarrier:
	.zero		8
	.weak		__nv_reservedSMEM_tmem_allocation_pipeline_mbarrier_parity
	.type		__nv_reservedSMEM_tmem_allocation_pipeline_mbarrier_parity,@object
	.size		__nv_reservedSMEM_tmem_allocation_pipeline_mbarrier_parity,(.L_4 - __nv_reservedSMEM_tmem_allocation_pipeline_mbarrier_parity)
__nv_reservedSMEM_tmem_allocation_pipeline_mbarrier_parity:
	.zero		4
.L_4:


//--------------------- .nv.constant0.kernel_cutlass_kernel_flash_attncuteflash_fwd_sm100FlashAttentionForwardSm100_object_at__tensor0000o19211101213_tensor0000o19211101213_tensor0000o19210111213_tensor0000o19211101213_tensor_0 --------------------------
	.section	.nv.constant0.kernel_cutlass_kernel_flash_attncuteflash_fwd_sm100FlashAttentionForwardSm100_object_at__tensor0000o19211101213_tensor0000o19211101213_tensor0000o19210111213_tensor0000o19211101213_tensor_0,"a",@progbits
	.sectionflags	@""
	.align	4
.nv.constant0.kernel_cutlass_kernel_flash_attncuteflash_fwd_sm100FlashAttentionForwardSm100_object_at__tensor0000o19211101213_tensor0000o19211101213_tensor0000o19210111213_tensor0000o19211101213_tensor_0:
	.zero		1640


//--------------------- SYMBOLS --------------------------

	.type		.nv.reservedSmem.offset0,@object
	.size		.nv.reservedSmem.offset0,0x4
	.type		.nv.reservedSmem.cap,@object
	.size		.nv.reservedSmem.cap,0x4
